//
// Generated by NVIDIA NVVM Compiler
//
// Compiler Build ID: CL-36424714
// Cuda compilation tools, release 13.0, V13.0.88
// Based on NVVM 20.0.0
//

.version 9.0
.target sm_100
.address_size 64

	// .globl	_Z13im2col_kernelPfS_mmmmmmm

.visible .entry _Z13im2col_kernelPfS_mmmmmmm(
	.param .u64 .ptr .align 1 _Z13im2col_kernelPfS_mmmmmmm_param_0,
	.param .u64 .ptr .align 1 _Z13im2col_kernelPfS_mmmmmmm_param_1,
	.param .u64 _Z13im2col_kernelPfS_mmmmmmm_param_2,
	.param .u64 _Z13im2col_kernelPfS_mmmmmmm_param_3,
	.param .u64 _Z13im2col_kernelPfS_mmmmmmm_param_4,
	.param .u64 _Z13im2col_kernelPfS_mmmmmmm_param_5,
	.param .u64 _Z13im2col_kernelPfS_mmmmmmm_param_6,
	.param .u64 _Z13im2col_kernelPfS_mmmmmmm_param_7,
	.param .u64 _Z13im2col_kernelPfS_mmmmmmm_param_8
)
{
	.reg .pred 	%p<15>;
	.reg .b32 	%r<47>;
	.reg .b32 	%f<2>;
	.reg .b64 	%rd<89>;

	ld.param.u64 	%rd31, [_Z13im2col_kernelPfS_mmmmmmm_param_2];
	ld.param.u64 	%rd32, [_Z13im2col_kernelPfS_mmmmmmm_param_3];
	ld.param.u64 	%rd33, [_Z13im2col_kernelPfS_mmmmmmm_param_4];
	ld.param.u64 	%rd35, [_Z13im2col_kernelPfS_mmmmmmm_param_6];
	ld.param.u64 	%rd37, [_Z13im2col_kernelPfS_mmmmmmm_param_8];
	sub.s64 	%rd1, %rd33, %rd31;
	or.b64  	%rd38, %rd1, %rd35;
	and.b64  	%rd39, %rd38, -4294967296;
	setp.ne.s64 	%p1, %rd39, 0;
	@%p1 bra 	$L__BB0_2;
	cvt.u32.u64 	%r5, %rd35;
	cvt.u32.u64 	%r6, %rd1;
	div.u32 	%r7, %r6, %r5;
	cvt.u64.u32 	%rd81, %r7;
	bra.uni 	$L__BB0_3;
$L__BB0_2:
	div.u64 	%rd81, %rd1, %rd35;
$L__BB0_3:
	ld.param.u64 	%rd78, [_Z13im2col_kernelPfS_mmmmmmm_param_5];
	cvt.u32.u64 	%r8, %rd81;
	add.s32 	%r1, %r8, 1;
	sub.s64 	%rd5, %rd78, %rd32;
	or.b64  	%rd40, %rd5, %rd35;
	and.b64  	%rd41, %rd40, -4294967296;
	setp.ne.s64 	%p2, %rd41, 0;
	@%p2 bra 	$L__BB0_5;
	cvt.u32.u64 	%r9, %rd35;
	cvt.u32.u64 	%r10, %rd5;
	div.u32 	%r11, %r10, %r9;
	cvt.u64.u32 	%rd82, %r11;
	bra.uni 	$L__BB0_6;
$L__BB0_5:
	div.u64 	%rd82, %rd5, %rd35;
$L__BB0_6:
	cvt.u32.u64 	%r12, %rd82;
	add.s32 	%r2, %r12, 1;
	mov.u32 	%r13, %ntid.x;
	mov.u32 	%r14, %ctaid.x;
	mov.u32 	%r15, %tid.x;
	mad.lo.s32 	%r3, %r13, %r14, %r15;
	mad.lo.s32 	%r4, %r1, %r12, %r1;
	div.s32 	%r16, %r3, %r4;
	cvt.s64.s32 	%rd9, %r16;
	or.b64  	%rd42, %rd9, %rd37;
	and.b64  	%rd43, %rd42, -4294967296;
	setp.ne.s64 	%p3, %rd43, 0;
	@%p3 bra 	$L__BB0_8;
	cvt.u32.u64 	%r17, %rd37;
	cvt.u32.u64 	%r18, %rd9;
	div.u32 	%r19, %r18, %r17;
	mul.lo.s32 	%r20, %r19, %r17;
	sub.s32 	%r21, %r18, %r20;
	cvt.u64.u32 	%rd83, %r19;
	cvt.u64.u32 	%rd84, %r21;
	bra.uni 	$L__BB0_9;
$L__BB0_8:
	div.u64 	%rd83, %rd9, %rd37;
	mul.lo.s64 	%rd44, %rd83, %rd37;
	sub.s64 	%rd84, %rd9, %rd44;
$L__BB0_9:
	or.b64  	%rd45, %rd83, %rd31;
	and.b64  	%rd46, %rd45, -4294967296;
	setp.ne.s64 	%p4, %rd46, 0;
	@%p4 bra 	$L__BB0_11;
	cvt.u32.u64 	%r22, %rd31;
	cvt.u32.u64 	%r23, %rd83;
	div.u32 	%r24, %r23, %r22;
	mul.lo.s32 	%r25, %r24, %r22;
	sub.s32 	%r26, %r23, %r25;
	cvt.u64.u32 	%rd85, %r24;
	cvt.u64.u32 	%rd86, %r26;
	bra.uni 	$L__BB0_12;
$L__BB0_11:
	div.u64 	%rd85, %rd83, %rd31;
	mul.lo.s64 	%rd47, %rd85, %rd31;
	sub.s64 	%rd86, %rd83, %rd47;
$L__BB0_12:
	or.b64  	%rd48, %rd85, %rd32;
	and.b64  	%rd49, %rd48, -4294967296;
	setp.ne.s64 	%p5, %rd49, 0;
	@%p5 bra 	$L__BB0_14;
	cvt.u32.u64 	%r27, %rd32;
	cvt.u32.u64 	%r28, %rd85;
	div.u32 	%r29, %r28, %r27;
	mul.lo.s32 	%r30, %r29, %r27;
	sub.s32 	%r31, %r28, %r30;
	cvt.u64.u32 	%rd87, %r29;
	cvt.u64.u32 	%rd88, %r31;
	bra.uni 	$L__BB0_15;
$L__BB0_14:
	div.u64 	%rd87, %rd85, %rd32;
	mul.lo.s64 	%rd50, %rd87, %rd32;
	sub.s64 	%rd88, %rd85, %rd50;
$L__BB0_15:
	ld.param.u64 	%rd80, [_Z13im2col_kernelPfS_mmmmmmm_param_7];
	setp.lt.s32 	%p6, %r4, 0;
	cvt.s64.s32 	%rd28, %rd87;
	setp.ge.u64 	%p7, %rd28, %rd80;
	cvt.s64.s32 	%rd51, %rd84;
	setp.ge.u64 	%p8, %rd51, %rd37;
	or.pred  	%p9, %p7, %p8;
	or.pred  	%p10, %p9, %p6;
	cvt.s64.s32 	%rd52, %rd86;
	setp.ge.u64 	%p11, %rd52, %rd31;
	or.pred  	%p12, %p10, %p11;
	cvt.s64.s32 	%rd53, %rd88;
	setp.ge.u64 	%p13, %rd53, %rd32;
	or.pred  	%p14, %p12, %p13;
	@%p14 bra 	$L__BB0_17;
	ld.param.u64 	%rd79, [_Z13im2col_kernelPfS_mmmmmmm_param_5];
	ld.param.u64 	%rd77, [_Z13im2col_kernelPfS_mmmmmmm_param_1];
	ld.param.u64 	%rd76, [_Z13im2col_kernelPfS_mmmmmmm_param_0];
	rem.s32 	%r32, %r3, %r4;
	cvta.to.global.u64 	%rd54, %rd76;
	cvta.to.global.u64 	%rd55, %rd77;
	cvt.u32.u64 	%r33, %rd88;
	cvt.u32.u64 	%r34, %rd86;
	div.s32 	%r35, %r32, %r2;
	mul.lo.s32 	%r36, %r35, %r2;
	sub.s32 	%r37, %r32, %r36;
	cvt.u32.u64 	%r38, %rd35;
	cvt.u32.u64 	%r39, %rd31;
	cvt.u32.u64 	%r40, %rd84;
	mad.lo.s32 	%r41, %r40, %r39, %r34;
	cvt.u32.u64 	%r42, %rd32;
	mad.lo.s32 	%r43, %r41, %r42, %r33;
	mul.lo.s64 	%rd56, %rd28, %rd37;
	mad.lo.s32 	%r44, %r35, %r38, %r34;
	cvt.s64.s32 	%rd57, %r44;
	mad.lo.s32 	%r45, %r37, %r38, %r33;
	cvt.s64.s32 	%rd58, %r45;
	add.s64 	%rd60, %rd56, %rd51;
	mad.lo.s64 	%rd61, %rd60, %rd33, %rd57;
	mad.lo.s64 	%rd62, %rd61, %rd79, %rd58;
	shl.b64 	%rd63, %rd62, 2;
	add.s64 	%rd64, %rd54, %rd63;
	ld.global.f32 	%f1, [%rd64];
	cvt.s64.s32 	%rd65, %r1;
	cvt.s64.s32 	%rd66, %r2;
	mul.lo.s64 	%rd67, %rd32, %rd31;
	mul.lo.s64 	%rd68, %rd67, %rd65;
	mul.lo.s64 	%rd69, %rd68, %rd66;
	mul.lo.s32 	%r46, %r4, %r43;
	cvt.s64.s32 	%rd70, %r46;
	cvt.s64.s32 	%rd71, %r32;
	add.s64 	%rd72, %rd70, %rd71;
	mad.lo.s64 	%rd73, %rd69, %rd56, %rd72;
	shl.b64 	%rd74, %rd73, 2;
	add.s64 	%rd75, %rd55, %rd74;
	st.global.f32 	[%rd75], %f1;
$L__BB0_17:
	ret;

}
	// .globl	_Z13col2im_kernelPfS_mmmmmmmmm
.visible .entry _Z13col2im_kernelPfS_mmmmmmmmm(
	.param .u64 .ptr .align 1 _Z13col2im_kernelPfS_mmmmmmmmm_param_0,
	.param .u64 .ptr .align 1 _Z13col2im_kernelPfS_mmmmmmmmm_param_1,
	.param .u64 _Z13col2im_kernelPfS_mmmmmmmmm_param_2,
	.param .u64 _Z13col2im_kernelPfS_mmmmmmmmm_param_3,
	.param .u64 _Z13col2im_kernelPfS_mmmmmmmmm_param_4,
	.param .u64 _Z13col2im_kernelPfS_mmmmmmmmm_param_5,
	.param .u64 _Z13col2im_kernelPfS_mmmmmmmmm_param_6,
	.param .u64 _Z13col2im_kernelPfS_mmmmmmmmm_param_7,
	.param .u64 _Z13col2im_kernelPfS_mmmmmmmmm_param_8,
	.param .u64 _Z13col2im_kernelPfS_mmmmmmmmm_param_9,
	.param .u64 _Z13col2im_kernelPfS_mmmmmmmmm_param_10
)
{
	.reg .pred 	%p<20>;
	.reg .b32 	%r<22>;
	.reg .b32 	%f<46>;
	.reg .b64 	%rd<206>;

	ld.param.u64 	%rd46, [_Z13col2im_kernelPfS_mmmmmmmmm_param_0];
	ld.param.u64 	%rd47, [_Z13col2im_kernelPfS_mmmmmmmmm_param_1];
	ld.param.u64 	%rd37, [_Z13col2im_kernelPfS_mmmmmmmmm_param_2];
	ld.param.u64 	%rd38, [_Z13col2im_kernelPfS_mmmmmmmmm_param_3];
	ld.param.u64 	%rd39, [_Z13col2im_kernelPfS_mmmmmmmmm_param_4];
	ld.param.u64 	%rd40, [_Z13col2im_kernelPfS_mmmmmmmmm_param_5];
	ld.param.u64 	%rd41, [_Z13col2im_kernelPfS_mmmmmmmmm_param_6];
	ld.param.u64 	%rd42, [_Z13col2im_kernelPfS_mmmmmmmmm_param_7];
	ld.param.u64 	%rd43, [_Z13col2im_kernelPfS_mmmmmmmmm_param_8];
	ld.param.u64 	%rd44, [_Z13col2im_kernelPfS_mmmmmmmmm_param_9];
	cvta.to.global.u64 	%rd1, %rd47;
	cvta.to.global.u64 	%rd2, %rd46;
	mov.u32 	%r5, %ntid.x;
	mov.u32 	%r6, %ctaid.x;
	mov.u32 	%r7, %tid.x;
	mad.lo.s32 	%r8, %r5, %r6, %r7;
	cvt.s64.s32 	%rd3, %r8;
	or.b64  	%rd48, %rd3, %rd37;
	and.b64  	%rd49, %rd48, -4294967296;
	setp.ne.s64 	%p1, %rd49, 0;
	@%p1 bra 	$L__BB1_2;
	cvt.u32.u64 	%r9, %rd37;
	cvt.u32.u64 	%r10, %rd3;
	div.u32 	%r11, %r10, %r9;
	mul.lo.s32 	%r12, %r11, %r9;
	sub.s32 	%r13, %r10, %r12;
	cvt.u64.u32 	%rd196, %r11;
	cvt.u64.u32 	%rd197, %r13;
	bra.uni 	$L__BB1_3;
$L__BB1_2:
	div.u64 	%rd196, %rd3, %rd37;
	mul.lo.s64 	%rd50, %rd196, %rd37;
	sub.s64 	%rd197, %rd3, %rd50;
$L__BB1_3:
	cvt.s64.s32 	%rd10, %rd196;
	setp.ge.u64 	%p2, %rd10, %rd42;
	cvt.s64.s32 	%rd11, %rd197;
	setp.ge.u64 	%p3, %rd11, %rd37;
	or.pred  	%p4, %p2, %p3;
	@%p4 bra 	$L__BB1_24;
	ld.param.u64 	%rd192, [_Z13col2im_kernelPfS_mmmmmmmmm_param_10];
	sub.s64 	%rd12, %rd44, %rd39;
	or.b64  	%rd51, %rd12, %rd192;
	and.b64  	%rd52, %rd51, -4294967296;
	setp.ne.s64 	%p5, %rd52, 0;
	@%p5 bra 	$L__BB1_6;
	ld.param.u64 	%rd194, [_Z13col2im_kernelPfS_mmmmmmmmm_param_10];
	cvt.u32.u64 	%r14, %rd194;
	cvt.u32.u64 	%r15, %rd12;
	div.u32 	%r16, %r15, %r14;
	cvt.u64.u32 	%rd198, %r16;
	bra.uni 	$L__BB1_7;
$L__BB1_6:
	ld.param.u64 	%rd193, [_Z13col2im_kernelPfS_mmmmmmmmm_param_10];
	div.u64 	%rd198, %rd12, %rd193;
$L__BB1_7:
	cvt.u32.u64 	%r1, %rd198;
	setp.eq.s64 	%p6, %rd41, 0;
	@%p6 bra 	$L__BB1_24;
	setp.eq.s64 	%p7, %rd38, 0;
	mul.lo.s64 	%rd16, %rd10, %rd40;
	mad.lo.s64 	%rd53, %rd10, %rd37, %rd11;
	mul.lo.s64 	%rd17, %rd53, %rd43;
	setp.eq.s64 	%p8, %rd39, 0;
	or.pred  	%p9, %p7, %p8;
	@%p9 bra 	$L__BB1_24;
	add.s32 	%r2, %r1, 1;
	and.b64  	%rd18, %rd39, 7;
	and.b64  	%rd19, %rd39, 3;
	and.b64  	%rd20, %rd39, -8;
	mul.lo.s64 	%rd21, %rd197, %rd38;
	mov.b64 	%rd199, 0;
$L__BB1_10:
	cvt.u32.u64 	%r17, %rd199;
	div.s32 	%r4, %r17, %r2;
	mul.lo.s32 	%r18, %r4, %r2;
	sub.s32 	%r3, %r17, %r18;
	mov.b64 	%rd200, 0;
$L__BB1_11:
	ld.param.u64 	%rd195, [_Z13col2im_kernelPfS_mmmmmmmmm_param_10];
	setp.lt.u64 	%p10, %rd39, 8;
	add.s64 	%rd57, %rd200, %rd21;
	mul.lo.s64 	%rd24, %rd57, %rd39;
	cvt.u32.u64 	%r19, %rd195;
	mul.lo.s32 	%r20, %r4, %r19;
	cvt.s64.s32 	%rd58, %r20;
	add.s64 	%rd59, %rd17, %rd58;
	add.s64 	%rd60, %rd200, %rd59;
	mul.lo.s32 	%r21, %r3, %r19;
	cvt.s64.s32 	%rd61, %r21;
	mad.lo.s64 	%rd25, %rd60, %rd44, %rd61;
	mov.b64 	%rd204, 0;
	@%p10 bra 	$L__BB1_14;
	mov.b64 	%rd202, 0;
	mov.u64 	%rd201, %rd20;
$L__BB1_13:
	.pragma "nounroll";
	add.s64 	%rd63, %rd202, %rd24;
	shl.b64 	%rd64, %rd63, 32;
	cvt.s64.s32 	%rd65, %rd63;
	add.s64 	%rd66, %rd65, %rd16;
	mad.lo.s64 	%rd67, %rd66, %rd41, %rd199;
	shl.b64 	%rd68, %rd67, 2;
	add.s64 	%rd69, %rd2, %rd68;
	ld.global.f32 	%f1, [%rd69];
	add.s64 	%rd70, %rd25, %rd202;
	shl.b64 	%rd71, %rd70, 2;
	add.s64 	%rd72, %rd1, %rd71;
	ld.global.f32 	%f2, [%rd72];
	add.f32 	%f3, %f1, %f2;
	st.global.f32 	[%rd72], %f3;
	add.s64 	%rd73, %rd64, 4294967296;
	shr.s64 	%rd74, %rd73, 32;
	add.s64 	%rd75, %rd74, %rd16;
	mad.lo.s64 	%rd76, %rd75, %rd41, %rd199;
	shl.b64 	%rd77, %rd76, 2;
	add.s64 	%rd78, %rd2, %rd77;
	ld.global.f32 	%f4, [%rd78];
	ld.global.f32 	%f5, [%rd72+4];
	add.f32 	%f6, %f4, %f5;
	st.global.f32 	[%rd72+4], %f6;
	add.s64 	%rd79, %rd64, 8589934592;
	shr.s64 	%rd80, %rd79, 32;
	add.s64 	%rd81, %rd80, %rd16;
	mad.lo.s64 	%rd82, %rd81, %rd41, %rd199;
	shl.b64 	%rd83, %rd82, 2;
	add.s64 	%rd84, %rd2, %rd83;
	ld.global.f32 	%f7, [%rd84];
	ld.global.f32 	%f8, [%rd72+8];
	add.f32 	%f9, %f7, %f8;
	st.global.f32 	[%rd72+8], %f9;
	add.s64 	%rd85, %rd64, 12884901888;
	shr.s64 	%rd86, %rd85, 32;
	add.s64 	%rd87, %rd86, %rd16;
	mad.lo.s64 	%rd88, %rd87, %rd41, %rd199;
	shl.b64 	%rd89, %rd88, 2;
	add.s64 	%rd90, %rd2, %rd89;
	ld.global.f32 	%f10, [%rd90];
	ld.global.f32 	%f11, [%rd72+12];
	add.f32 	%f12, %f10, %f11;
	st.global.f32 	[%rd72+12], %f12;
	add.s64 	%rd91, %rd64, 17179869184;
	shr.s64 	%rd92, %rd91, 32;
	add.s64 	%rd93, %rd92, %rd16;
	mad.lo.s64 	%rd94, %rd93, %rd41, %rd199;
	shl.b64 	%rd95, %rd94, 2;
	add.s64 	%rd96, %rd2, %rd95;
	ld.global.f32 	%f13, [%rd96];
	ld.global.f32 	%f14, [%rd72+16];
	add.f32 	%f15, %f13, %f14;
	st.global.f32 	[%rd72+16], %f15;
	add.s64 	%rd97, %rd64, 21474836480;
	shr.s64 	%rd98, %rd97, 32;
	add.s64 	%rd99, %rd98, %rd16;
	mad.lo.s64 	%rd100, %rd99, %rd41, %rd199;
	shl.b64 	%rd101, %rd100, 2;
	add.s64 	%rd102, %rd2, %rd101;
	ld.global.f32 	%f16, [%rd102];
	ld.global.f32 	%f17, [%rd72+20];
	add.f32 	%f18, %f16, %f17;
	st.global.f32 	[%rd72+20], %f18;
	add.s64 	%rd103, %rd64, 25769803776;
	shr.s64 	%rd104, %rd103, 32;
	add.s64 	%rd105, %rd104, %rd16;
	mad.lo.s64 	%rd106, %rd105, %rd41, %rd199;
	shl.b64 	%rd107, %rd106, 2;
	add.s64 	%rd108, %rd2, %rd107;
	ld.global.f32 	%f19, [%rd108];
	ld.global.f32 	%f20, [%rd72+24];
	add.f32 	%f21, %f19, %f20;
	st.global.f32 	[%rd72+24], %f21;
	add.s64 	%rd109, %rd64, 30064771072;
	shr.s64 	%rd110, %rd109, 32;
	add.s64 	%rd111, %rd110, %rd16;
	mad.lo.s64 	%rd112, %rd111, %rd41, %rd199;
	shl.b64 	%rd113, %rd112, 2;
	add.s64 	%rd114, %rd2, %rd113;
	ld.global.f32 	%f22, [%rd114];
	ld.global.f32 	%f23, [%rd72+28];
	add.f32 	%f24, %f22, %f23;
	st.global.f32 	[%rd72+28], %f24;
	add.s64 	%rd202, %rd202, 8;
	add.s64 	%rd201, %rd201, -8;
	setp.ne.s64 	%p11, %rd201, 0;
	mov.u64 	%rd204, %rd20;
	@%p11 bra 	$L__BB1_13;
$L__BB1_14:
	setp.eq.s64 	%p12, %rd18, 0;
	@%p12 bra 	$L__BB1_22;
	add.s64 	%rd115, %rd18, -1;
	setp.lt.u64 	%p13, %rd115, 3;
	@%p13 bra 	$L__BB1_17;
	add.s64 	%rd116, %rd204, %rd24;
	shl.b64 	%rd117, %rd116, 32;
	cvt.s64.s32 	%rd118, %rd116;
	add.s64 	%rd119, %rd118, %rd16;
	mad.lo.s64 	%rd120, %rd119, %rd41, %rd199;
	shl.b64 	%rd121, %rd120, 2;
	add.s64 	%rd122, %rd2, %rd121;
	ld.global.f32 	%f25, [%rd122];
	add.s64 	%rd123, %rd25, %rd204;
	shl.b64 	%rd124, %rd123, 2;
	add.s64 	%rd125, %rd1, %rd124;
	ld.global.f32 	%f26, [%rd125];
	add.f32 	%f27, %f25, %f26;
	st.global.f32 	[%rd125], %f27;
	add.s64 	%rd126, %rd204, 1;
	and.b64  	%rd127, %rd126, 4294967295;
	add.s64 	%rd128, %rd117, 4294967296;
	shr.s64 	%rd129, %rd128, 32;
	add.s64 	%rd130, %rd129, %rd16;
	mad.lo.s64 	%rd131, %rd130, %rd41, %rd199;
	shl.b64 	%rd132, %rd131, 2;
	add.s64 	%rd133, %rd2, %rd132;
	ld.global.f32 	%f28, [%rd133];
	add.s64 	%rd134, %rd25, %rd127;
	shl.b64 	%rd135, %rd134, 2;
	add.s64 	%rd136, %rd1, %rd135;
	ld.global.f32 	%f29, [%rd136];
	add.f32 	%f30, %f28, %f29;
	st.global.f32 	[%rd136], %f30;
	add.s64 	%rd137, %rd204, 2;
	and.b64  	%rd138, %rd137, 4294967295;
	add.s64 	%rd139, %rd117, 8589934592;
	shr.s64 	%rd140, %rd139, 32;
	add.s64 	%rd141, %rd140, %rd16;
	mad.lo.s64 	%rd142, %rd141, %rd41, %rd199;
	shl.b64 	%rd143, %rd142, 2;
	add.s64 	%rd144, %rd2, %rd143;
	ld.global.f32 	%f31, [%rd144];
	add.s64 	%rd145, %rd25, %rd138;
	shl.b64 	%rd146, %rd145, 2;
	add.s64 	%rd147, %rd1, %rd146;
	ld.global.f32 	%f32, [%rd147];
	add.f32 	%f33, %f31, %f32;
	st.global.f32 	[%rd147], %f33;
	add.s64 	%rd148, %rd204, 3;
	and.b64  	%rd149, %rd148, 4294967295;
	add.s64 	%rd150, %rd117, 12884901888;
	shr.s64 	%rd151, %rd150, 32;
	add.s64 	%rd152, %rd151, %rd16;
	mad.lo.s64 	%rd153, %rd152, %rd41, %rd199;
	shl.b64 	%rd154, %rd153, 2;
	add.s64 	%rd155, %rd2, %rd154;
	ld.global.f32 	%f34, [%rd155];
	add.s64 	%rd156, %rd25, %rd149;
	shl.b64 	%rd157, %rd156, 2;
	add.s64 	%rd158, %rd1, %rd157;
	ld.global.f32 	%f35, [%rd158];
	add.f32 	%f36, %f34, %f35;
	st.global.f32 	[%rd158], %f36;
	add.s64 	%rd159, %rd204, 4;
	and.b64  	%rd204, %rd159, 4294967295;
$L__BB1_17:
	setp.eq.s64 	%p14, %rd19, 0;
	@%p14 bra 	$L__BB1_22;
	setp.eq.s64 	%p15, %rd19, 1;
	@%p15 bra 	$L__BB1_20;
	add.s64 	%rd160, %rd204, %rd24;
	shl.b64 	%rd161, %rd160, 32;
	cvt.s64.s32 	%rd162, %rd160;
	add.s64 	%rd163, %rd162, %rd16;
	mad.lo.s64 	%rd164, %rd163, %rd41, %rd199;
	shl.b64 	%rd165, %rd164, 2;
	add.s64 	%rd166, %rd2, %rd165;
	ld.global.f32 	%f37, [%rd166];
	add.s64 	%rd167, %rd25, %rd204;
	shl.b64 	%rd168, %rd167, 2;
	add.s64 	%rd169, %rd1, %rd168;
	ld.global.f32 	%f38, [%rd169];
	add.f32 	%f39, %f37, %f38;
	st.global.f32 	[%rd169], %f39;
	add.s64 	%rd170, %rd204, 1;
	and.b64  	%rd171, %rd170, 4294967295;
	add.s64 	%rd172, %rd161, 4294967296;
	shr.s64 	%rd173, %rd172, 32;
	add.s64 	%rd174, %rd173, %rd16;
	mad.lo.s64 	%rd175, %rd174, %rd41, %rd199;
	shl.b64 	%rd176, %rd175, 2;
	add.s64 	%rd177, %rd2, %rd176;
	ld.global.f32 	%f40, [%rd177];
	add.s64 	%rd178, %rd25, %rd171;
	shl.b64 	%rd179, %rd178, 2;
	add.s64 	%rd180, %rd1, %rd179;
	ld.global.f32 	%f41, [%rd180];
	add.f32 	%f42, %f40, %f41;
	st.global.f32 	[%rd180], %f42;
	add.s64 	%rd181, %rd204, 2;
	and.b64  	%rd204, %rd181, 4294967295;
$L__BB1_20:
	and.b64  	%rd182, %rd39, 1;
	setp.eq.b64 	%p16, %rd182, 1;
	not.pred 	%p17, %p16;
	@%p17 bra 	$L__BB1_22;
	add.s64 	%rd183, %rd204, %rd24;
	cvt.s64.s32 	%rd184, %rd183;
	add.s64 	%rd185, %rd184, %rd16;
	mad.lo.s64 	%rd186, %rd185, %rd41, %rd199;
	shl.b64 	%rd187, %rd186, 2;
	add.s64 	%rd188, %rd2, %rd187;
	ld.global.f32 	%f43, [%rd188];
	add.s64 	%rd189, %rd25, %rd204;
	shl.b64 	%rd190, %rd189, 2;
	add.s64 	%rd191, %rd1, %rd190;
	ld.global.f32 	%f44, [%rd191];
	add.f32 	%f45, %f43, %f44;
	st.global.f32 	[%rd191], %f45;
$L__BB1_22:
	add.s64 	%rd200, %rd200, 1;
	setp.gt.u64 	%p18, %rd38, %rd200;
	@%p18 bra 	$L__BB1_11;
	add.s64 	%rd199, %rd199, 1;
	setp.gt.u64 	%p19, %rd41, %rd199;
	@%p19 bra 	$L__BB1_10;
$L__BB1_24:
	ret;

}


// ===== COMPILED SASS (sm_100) =====

	.target	sm_100

	.elftype	@"ET_EXEC"


//--------------------- .note.nv.tkinfo           --------------------------
	.section	.note.nv.tkinfo,"",@"SHT_NOTE"
	.sectionflags	@"SHF_NOTE_NV_TKINFO"
	.tkinfo
        /*0018*/ 	.word	0x00000002
        /*0030*/ 	.string	""
        /*0030*/ 	.string	"ptxas"
        /*0030*/ 	.string	"Cuda compilation tools, release 13.0, V13.0.88"
        /*0030*/ 	.string	"Build cuda_13.0.r13.0/compiler.36424714_0"
        /*0030*/ 	.string	"-arch sm_100 -m 64 "



//--------------------- .note.nv.cuinfo           --------------------------
	.section	.note.nv.cuinfo,"",@"SHT_NOTE"
	.sectionflags	@"SHF_NOTE_NV_CUINFO"
        /*0018*/ 	.short	0x0002
        /*001a*/ 	.short	0x0064
        /*001c*/ 	.short	0x0082
	.zero		2


//--------------------- .nv.info                  --------------------------
	.section	.nv.info,"",@"SHT_CUDA_INFO"
	.align	4


	//----- nvinfo : EIATTR_REGCOUNT
	.align		4
        /*0000*/ 	.byte	0x04, 0x2f
        /*0002*/ 	.short	(.L_1 - .L_0)
	.align		4
.L_0:
        /*0004*/ 	.word	index@(_Z13im2col_kernelPfS_mmmmmmm)
        /*0008*/ 	.word	0x0000001b


	//----- nvinfo : EIATTR_FRAME_SIZE
	.align		4
.L_1:
        /*000c*/ 	.byte	0x04, 0x11
        /*000e*/ 	.short	(.L_3 - .L_2)
	.align		4
.L_2:
        /*0010*/ 	.word	index@($__internal_1_$__cuda_sm20_div_u64)
        /*0014*/ 	.word	0x00000000


	//----- nvinfo : EIATTR_FRAME_SIZE
	.align		4
.L_3:
        /*0018*/ 	.byte	0x04, 0x11
        /*001a*/ 	.short	(.L_5 - .L_4)
	.align		4
.L_4:
        /*001c*/ 	.word	index@(_Z13im2col_kernelPfS_mmmmmmm)
        /*0020*/ 	.word	0x00000000


	//----- nvinfo : EIATTR_REGCOUNT
	.align		4
.L_5:
        /*0024*/ 	.byte	0x04, 0x2f
        /*0026*/ 	.short	(.L_7 - .L_6)
	.align		4
.L_6:
        /*0028*/ 	.word	index@(_Z13col2im_kernelPfS_mmmmmmmmm)
        /*002c*/ 	.word	0x00000020


	//----- nvinfo : EIATTR_FRAME_SIZE
	.align		4
.L_7:
        /*0030*/ 	.byte	0x04, 0x11
        /*0032*/ 	.short	(.L_9 - .L_8)
	.align		4
.L_8:
        /*0034*/ 	.word	index@($__internal_0_$__cuda_sm20_div_u64)
        /*0038*/ 	.word	0x00000000


	//----- nvinfo : EIATTR_FRAME_SIZE
	.align		4
.L_9:
        /*003c*/ 	.byte	0x04, 0x11
        /*003e*/ 	.short	(.L_11 - .L_10)
	.align		4
.L_10:
        /*0040*/ 	.word	index@(_Z13col2im_kernelPfS_mmmmmmmmm)
        /*0044*/ 	.word	0x00000000


	//----- nvinfo : EIATTR_MIN_STACK_SIZE
	.align		4
.L_11:
        /*0048*/ 	.byte	0x04, 0x12
        /*004a*/ 	.short	(.L_13 - .L_12)
	.align		4
.L_12:
        /*004c*/ 	.word	index@(_Z13col2im_kernelPfS_mmmmmmmmm)
        /*0050*/ 	.word	0x00000000


	//----- nvinfo : EIATTR_MIN_STACK_SIZE
	.align		4
.L_13:
        /*0054*/ 	.byte	0x04, 0x12
        /*0056*/ 	.short	(.L_15 - .L_14)
	.align		4
.L_14:
        /*0058*/ 	.word	index@(_Z13im2col_kernelPfS_mmmmmmm)
        /*005c*/ 	.word	0x00000000
.L_15:


//--------------------- .nv.compat                --------------------------
	.section	.nv.compat,"",@"SHT_CUDA_COMPAT_INFO"
	.align	4
        /*0000*/ 	.byte	0x02, 0x09, 0x00, 0x00, 0x02, 0x02, 0x01, 0x00, 0x02, 0x05, 0x05, 0x00, 0x03, 0x07, 0x01, 0x01
        /*0010*/ 	.byte	0x02, 0x03, 0x00, 0x00, 0x02, 0x06, 0x01, 0x00, 0x04, 0x0b, 0x08, 0x00, 0x09, 0x00, 0x00, 0x00
        /*0020*/ 	.byte	0x00, 0x00, 0x00, 0x00


//--------------------- .nv.info._Z13col2im_kernelPfS_mmmmmmmmm --------------------------
	.section	.nv.info._Z13col2im_kernelPfS_mmmmmmmmm,"",@"SHT_CUDA_INFO"
	.sectionflags	@""
	.align	4


	//----- nvinfo : EIATTR_CUDA_API_VERSION
	.align		4
        /*0000*/ 	.byte	0x04, 0x37
        /*0002*/ 	.short	(.L_17 - .L_16)
.L_16:
        /*0004*/ 	.word	0x00000082


	//----- nvinfo : EIATTR_KPARAM_INFO
	.align		4
.L_17:
        /*0008*/ 	.byte	0x04, 0x17
        /*000a*/ 	.short	(.L_19 - .L_18)
.L_18:
        /*000c*/ 	.word	0x00000000
        /*0010*/ 	.short	0x000a
        /*0012*/ 	.short	0x0050
        /*0014*/ 	.byte	0x00, 0xf0, 0x21, 0x00


	//----- nvinfo : EIATTR_KPARAM_INFO
	.align		4
.L_19:
        /*0018*/ 	.byte	0x04, 0x17
        /*001a*/ 	.short	(.L_21 - .L_20)
.L_20:
        /*001c*/ 	.word	0x00000000
        /*0020*/ 	.short	0x0009
        /*0022*/ 	.short	0x0048
        /*0024*/ 	.byte	0x00, 0xf0, 0x21, 0x00


	//----- nvinfo : EIATTR_KPARAM_INFO
	.align		4
.L_21:
        /*0028*/ 	.byte	0x04, 0x17
        /*002a*/ 	.short	(.L_23 - .L_22)
.L_22:
        /*002c*/ 	.word	0x00000000
        /*0030*/ 	.short	0x0008
        /*0032*/ 	.short	0x0040
        /*0034*/ 	.byte	0x00, 0xf0, 0x21, 0x00


	//----- nvinfo : EIATTR_KPARAM_INFO
	.align		4
.L_23:
        /*0038*/ 	.byte	0x04, 0x17
        /*003a*/ 	.short	(.L_25 - .L_24)
.L_24:
        /*003c*/ 	.word	0x00000000
        /*0040*/ 	.short	0x0007
        /*0042*/ 	.short	0x0038
        /*0044*/ 	.byte	0x00, 0xf0, 0x21, 0x00


	//----- nvinfo : EIATTR_KPARAM_INFO
	.align		4
.L_25:
        /*0048*/ 	.byte	0x04, 0x17
        /*004a*/ 	.short	(.L_27 - .L_26)
.L_26:
        /*004c*/ 	.word	0x00000000
        /*0050*/ 	.short	0x0006
        /*0052*/ 	.short	0x0030
        /*0054*/ 	.byte	0x00, 0xf0, 0x21, 0x00


	//----- nvinfo : EIATTR_KPARAM_INFO
	.align		4
.L_27:
        /*0058*/ 	.byte	0x04, 0x17
        /*005a*/ 	.short	(.L_29 - .L_28)
.L_28:
        /*005c*/ 	.word	0x00000000
        /*0060*/ 	.short	0x0005
        /*0062*/ 	.short	0x0028
        /*0064*/ 	.byte	0x00, 0xf0, 0x21, 0x00


	//----- nvinfo : EIATTR_KPARAM_INFO
	.align		4
.L_29:
        /*0068*/ 	.byte	0x04, 0x17
        /*006a*/ 	.short	(.L_31 - .L_30)
.L_30:
        /*006c*/ 	.word	0x00000000
        /*0070*/ 	.short	0x0004
        /*0072*/ 	.short	0x0020
        /*0074*/ 	.byte	0x00, 0xf0, 0x21, 0x00


	//----- nvinfo : EIATTR_KPARAM_INFO
	.align		4
.L_31:
        /*0078*/ 	.byte	0x04, 0x17
        /*007a*/ 	.short	(.L_33 - .L_32)
.L_32:
        /*007c*/ 	.word	0x00000000
        /*0080*/ 	.short	0x0003
        /*0082*/ 	.short	0x0018
        /*0084*/ 	.byte	0x00, 0xf0, 0x21, 0x00


	//----- nvinfo : EIATTR_KPARAM_INFO
	.align		4
.L_33:
        /*0088*/ 	.byte	0x04, 0x17
        /*008a*/ 	.short	(.L_35 - .L_34)
.L_34:
        /*008c*/ 	.word	0x00000000
        /*0090*/ 	.short	0x0002
        /*0092*/ 	.short	0x0010
        /*0094*/ 	.byte	0x00, 0xf0, 0x21, 0x00


	//----- nvinfo : EIATTR_KPARAM_INFO
	.align		4
.L_35:
        /*0098*/ 	.byte	0x04, 0x17
        /*009a*/ 	.short	(.L_37 - .L_36)
.L_36:
        /*009c*/ 	.word	0x00000000
        /*00a0*/ 	.short	0x0001
        /*00a2*/ 	.short	0x0008
        /*00a4*/ 	.byte	0x00, 0xf5, 0x21, 0x00


	//----- nvinfo : EIATTR_KPARAM_INFO
	.align		4
.L_37:
        /*00a8*/ 	.byte	0x04, 0x17
        /*00aa*/ 	.short	(.L_39 - .L_38)
.L_38:
        /*00ac*/ 	.word	0x00000000
        /*00b0*/ 	.short	0x0000
        /*00b2*/ 	.short	0x0000
        /*00b4*/ 	.byte	0x00, 0xf5, 0x21, 0x00


	//----- nvinfo : EIATTR_SPARSE_MMA_MASK
	.align		4
.L_39:
        /*00b8*/ 	.byte	0x03, 0x50
        /*00ba*/ 	.short	0x0000


	//----- nvinfo : EIATTR_MAXREG_COUNT
	.align		4
        /*00bc*/ 	.byte	0x03, 0x1b
        /*00be*/ 	.short	0x00ff


	//----- nvinfo : EIATTR_MERCURY_ISA_VERSION
	.align		4
        /*00c0*/ 	.byte	0x03, 0x5f
        /*00c2*/ 	.short	0x0101


	//----- nvinfo : EIATTR_VRC_CTA_INIT_COUNT
	.align		4
        /*00c4*/ 	.byte	0x02, 0x4a
	.zero		1
	.zero		1


	//----- nvinfo : EIATTR_EXIT_INSTR_OFFSETS
	.align		4
        /*00c8*/ 	.byte	0x04, 0x1c
        /*00ca*/ 	.short	(.L_41 - .L_40)


	//   ....[0]....
.L_40:
        /*00cc*/ 	.word	0x00000360


	//   ....[1]....
        /*00d0*/ 	.word	0x000005e0


	//   ....[2]....
        /*00d4*/ 	.word	0x00000650


	//   ....[3]....
        /*00d8*/ 	.word	0x00001e50


	//----- nvinfo : EIATTR_CRS_STACK_SIZE
	.align		4
.L_41:
        /*00dc*/ 	.byte	0x04, 0x1e
        /*00de*/ 	.short	(.L_43 - .L_42)
.L_42:
        /*00e0*/ 	.word	0x00000000


	//----- nvinfo : EIATTR_CBANK_PARAM_SIZE
	.align		4
.L_43:
        /*00e4*/ 	.byte	0x03, 0x19
        /*00e6*/ 	.short	0x0058


	//----- nvinfo : EIATTR_PARAM_CBANK
	.align		4
        /*00e8*/ 	.byte	0x04, 0x0a
        /*00ea*/ 	.short	(.L_45 - .L_44)
	.align		4
.L_44:
        /*00ec*/ 	.word	index@(.nv.constant0._Z13col2im_kernelPfS_mmmmmmmmm)
        /*00f0*/ 	.short	0x0380
        /*00f2*/ 	.short	0x0058


	//----- nvinfo : EIATTR_SW_WAR
	.align		4
.L_45:
        /*00f4*/ 	.byte	0x04, 0x36
        /*00f6*/ 	.short	(.L_47 - .L_46)
.L_46:
        /*00f8*/ 	.word	0x00000008
.L_47:


//--------------------- .nv.info._Z13im2col_kernelPfS_mmmmmmm --------------------------
	.section	.nv.info._Z13im2col_kernelPfS_mmmmmmm,"",@"SHT_CUDA_INFO"
	.sectionflags	@""
	.align	4


	//----- nvinfo : EIATTR_CUDA_API_VERSION
	.align		4
        /*0000*/ 	.byte	0x04, 0x37
        /*0002*/ 	.short	(.L_49 - .L_48)
.L_48:
        /*0004*/ 	.word	0x00000082


	//----- nvinfo : EIATTR_KPARAM_INFO
	.align		4
.L_49:
        /*0008*/ 	.byte	0x04, 0x17
        /*000a*/ 	.short	(.L_51 - .L_50)
.L_50:
        /*000c*/ 	.word	0x00000000
        /*0010*/ 	.short	0x0008
        /*0012*/ 	.short	0x0040
        /*0014*/ 	.byte	0x00, 0xf0, 0x21, 0x00


	//----- nvinfo : EIATTR_KPARAM_INFO
	.align		4
.L_51:
        /*0018*/ 	.byte	0x04, 0x17
        /*001a*/ 	.short	(.L_53 - .L_52)
.L_52:
        /*001c*/ 	.word	0x00000000
        /*0020*/ 	.short	0x0007
        /*0022*/ 	.short	0x0038
        /*0024*/ 	.byte	0x00, 0xf0, 0x21, 0x00


	//----- nvinfo : EIATTR_KPARAM_INFO
	.align		4
.L_53:
        /*0028*/ 	.byte	0x04, 0x17
        /*002a*/ 	.short	(.L_55 - .L_54)
.L_54:
        /*002c*/ 	.word	0x00000000
        /*0030*/ 	.short	0x0006
        /*0032*/ 	.short	0x0030
        /*0034*/ 	.byte	0x00, 0xf0, 0x21, 0x00


	//----- nvinfo : EIATTR_KPARAM_INFO
	.align		4
.L_55:
        /*0038*/ 	.byte	0x04, 0x17
        /*003a*/ 	.short	(.L_57 - .L_56)
.L_56:
        /*003c*/ 	.word	0x00000000
        /*0040*/ 	.short	0x0005
        /*0042*/ 	.short	0x0028
        /*0044*/ 	.byte	0x00, 0xf0, 0x21, 0x00


	//----- nvinfo : EIATTR_KPARAM_INFO
	.align		4
.L_57:
        /*0048*/ 	.byte	0x04, 0x17
        /*004a*/ 	.short	(.L_59 - .L_58)
.L_58:
        /*004c*/ 	.word	0x00000000
        /*0050*/ 	.short	0x0004
        /*0052*/ 	.short	0x0020
        /*0054*/ 	.byte	0x00, 0xf0, 0x21, 0x00


	//----- nvinfo : EIATTR_KPARAM_INFO
	.align		4
.L_59:
        /*0058*/ 	.byte	0x04, 0x17
        /*005a*/ 	.short	(.L_61 - .L_60)
.L_60:
        /*005c*/ 	.word	0x00000000
        /*0060*/ 	.short	0x0003
        /*0062*/ 	.short	0x0018
        /*0064*/ 	.byte	0x00, 0xf0, 0x21, 0x00


	//----- nvinfo : EIATTR_KPARAM_INFO
	.align		4
.L_61:
        /*0068*/ 	.byte	0x04, 0x17
        /*006a*/ 	.short	(.L_63 - .L_62)
.L_62:
        /*006c*/ 	.word	0x00000000
        /*0070*/ 	.short	0x0002
        /*0072*/ 	.short	0x0010
        /*0074*/ 	.byte	0x00, 0xf0, 0x21, 0x00


	//----- nvinfo : EIATTR_KPARAM_INFO
	.align		4
.L_63:
        /*0078*/ 	.byte	0x04, 0x17
        /*007a*/ 	.short	(.L_65 - .L_64)
.L_64:
        /*007c*/ 	.word	0x00000000
        /*0080*/ 	.short	0x0001
        /*0082*/ 	.short	0x0008
        /*0084*/ 	.byte	0x00, 0xf5, 0x21, 0x00


	//----- nvinfo : EIATTR_KPARAM_INFO
	.align		4
.L_65:
        /*0088*/ 	.byte	0x04, 0x17
        /*008a*/ 	.short	(.L_67 - .L_66)
.L_66:
        /*008c*/ 	.word	0x00000000
        /*0090*/ 	.short	0x0000
        /*0092*/ 	.short	0x0000
        /*0094*/ 	.byte	0x00, 0xf5, 0x21, 0x00


	//----- nvinfo : EIATTR_SPARSE_MMA_MASK
	.align		4
.L_67:
        /*0098*/ 	.byte	0x03, 0x50
        /*009a*/ 	.short	0x0000


	//----- nvinfo : EIATTR_MAXREG_COUNT
	.align		4
        /*009c*/ 	.byte	0x03, 0x1b
        /*009e*/ 	.short	0x00ff


	//----- nvinfo : EIATTR_MERCURY_ISA_VERSION
	.align		4
        /*00a0*/ 	.byte	0x03, 0x5f
        /*00a2*/ 	.short	0x0101


	//----- nvinfo : EIATTR_VRC_CTA_INIT_COUNT
	.align		4
        /*00a4*/ 	.byte	0x02, 0x4a
	.zero		1
	.zero		1


	//----- nvinfo : EIATTR_EXIT_INSTR_OFFSETS
	.align		4
        /*00a8*/ 	.byte	0x04, 0x1c
        /*00aa*/ 	.short	(.L_69 - .L_68)


	//   ....[0]....
.L_68:
        /*00ac*/ 	.word	0x00000f70


	//   ....[1]....
        /*00b0*/ 	.word	0x00001610


	//----- nvinfo : EIATTR_CRS_STACK_SIZE
	.align		4
.L_69:
        /*00b4*/ 	.byte	0x04, 0x1e
        /*00b6*/ 	.short	(.L_71 - .L_70)
.L_70:
        /*00b8*/ 	.word	0x00000000


	//----- nvinfo : EIATTR_CBANK_PARAM_SIZE
	.align		4
.L_71:
        /*00bc*/ 	.byte	0x03, 0x19
        /*00be*/ 	.short	0x0048


	//----- nvinfo : EIATTR_PARAM_CBANK
	.align		4
        /*00c0*/ 	.byte	0x04, 0x0a
        /*00c2*/ 	.short	(.L_73 - .L_72)
	.align		4
.L_72:
        /*00c4*/ 	.word	index@(.nv.constant0._Z13im2col_kernelPfS_mmmmmmm)
        /*00c8*/ 	.short	0x0380
        /*00ca*/ 	.short	0x0048


	//----- nvinfo : EIATTR_SW_WAR
	.align		4
.L_73:
        /*00cc*/ 	.byte	0x04, 0x36
        /*00ce*/ 	.short	(.L_75 - .L_74)
.L_74:
        /*00d0*/ 	.word	0x00000008
.L_75:


//--------------------- .nv.callgraph             --------------------------
	.section	.nv.callgraph,"",@"SHT_CUDA_CALLGRAPH"
	.align	4
	.sectionentsize	8
	.align		4
        /*0000*/ 	.word	0x00000000
	.align		4
        /*0004*/ 	.word	0xffffffff
	.align		4
        /*0008*/ 	.word	0x00000000
	.align		4
        /*000c*/ 	.word	0xfffffffe
	.align		4
        /*0010*/ 	.word	0x00000000
	.align		4
        /*0014*/ 	.word	0xfffffffd
	.align		4
        /*0018*/ 	.word	0x00000000
	.align		4
        /*001c*/ 	.word	0xfffffffc


//--------------------- .text._Z13col2im_kernelPfS_mmmmmmmmm --------------------------
	.section	.text._Z13col2im_kernelPfS_mmmmmmmmm,"ax",@progbits
	.align	128
        .global         _Z13col2im_kernelPfS_mmmmmmmmm
        .type           _Z13col2im_kernelPfS_mmmmmmmmm,@function
        .size           _Z13col2im_kernelPfS_mmmmmmmmm,(.L_x_27 - _Z13col2im_kernelPfS_mmmmmmmmm)
        .other          _Z13col2im_kernelPfS_mmmmmmmmm,@"STO_CUDA_ENTRY STV_DEFAULT"
_Z13col2im_kernelPfS_mmmmmmmmm:
.text._Z13col2im_kernelPfS_mmmmmmmmm:
[----:B------:R-:W-:Y:S01]  /*0000*/  LDC R1, c[0x0][0x37c] ;  /* 0x0000df00ff017b82 */ /* 0x000fe20000000800 */
[----:B------:R-:W0:Y:S01]  /*0010*/  S2R R2, SR_CTAID.X ;  /* 0x0000000000027919 */ /* 0x000e220000002500 */
[----:B------:R-:W0:Y:S01]  /*0020*/  LDCU UR4, c[0x0][0x360] ;  /* 0x00006c00ff0477ac */ /* 0x000e220008000800 */
[----:B------:R-:W-:Y:S01]  /*0030*/  BSSY.RECONVERGENT B0, `(.L_x_0) ;  /* 0x000002a000007945 */ /* 0x000fe20003800200 */
[----:B------:R-:W0:Y:S01]  /*0040*/  S2R R3, SR_TID.X ;  /* 0x0000000000037919 */ /* 0x000e220000002100 */
[----:B------:R-:W1:Y:S01]  /*0050*/  LDCU UR5, c[0x0][0x394] ;  /* 0x00007280ff0577ac */ /* 0x000e620008000800 */
[----:B0-----:R-:W-:-:S05]  /*0060*/  IMAD R2, R2, UR4, R3 ;  /* 0x0000000402027c24 */ /* 0x001fca000f8e0203 */
[----:B------:R-:W-:-:S04]  /*0070*/  SHF.R.S32.HI R3, RZ, 0x1f, R2 ;  /* 0x0000001fff037819 */ /* 0x000fc80000011402 */
[----:B-1----:R-:W-:-:S04]  /*0080*/  LOP3.LUT R0, R3, UR5, RZ, 0xfc, !PT ;  /* 0x0000000503007c12 */ /* 0x002fc8000f8efcff */
[----:B------:R-:W-:-:S13]  /*0090*/  ISETP.NE.U32.AND P0, PT, R0, RZ, PT ;  /* 0x000000ff0000720c */ /* 0x000fda0003f05070 */
[----:B------:R-:W-:Y:S05]  /*00a0*/  @P0 BRA `(.L_x_1) ;  /* 0x00000000005c0947 */ /* 0x000fea0003800000 */
[----:B------:R-:W0:Y:S02]  /*00b0*/  LDCU UR4, c[0x0][0x390] ;  /* 0x00007200ff0477ac */ /* 0x000e240008000800 */
[----:B0-----:R-:W-:-:S04]  /*00c0*/  IMAD.U32 R7, RZ, RZ, UR4 ;  /* 0x00000004ff077e24 */ /* 0x001fc8000f8e00ff */
[----:B------:R-:W0:Y:S01]  /*00d0*/  I2F.U32.RP R0, R7 ;  /* 0x0000000700007306 */ /* 0x000e220000209000 */
[----:B------:R-:W-:-:S07]  /*00e0*/  ISETP.NE.U32.AND P2, PT, R7, RZ, PT ;  /* 0x000000ff0700720c */ /* 0x000fce0003f45070 */
[----:B0-----:R-:W0:Y:S02]  /*00f0*/  MUFU.RCP R0, R0 ;  /* 0x0000000000007308 */ /* 0x001e240000001000 */
[----:B0-----:R-:W-:-:S06]  /*0100*/  VIADD R4, R0, 0xffffffe ;  /* 0x0ffffffe00047836 */ /* 0x001fcc0000000000 */
[----:B------:R0:W1:Y:S02]  /*0110*/  F2I.FTZ.U32.TRUNC.NTZ R5, R4 ;  /* 0x0000000400057305 */ /* 0x000064000021f000 */
[----:B0-----:R-:W-:Y:S02]  /*0120*/  IMAD.MOV.U32 R4, RZ, RZ, RZ ;  /* 0x000000ffff047224 */ /* 0x001fe400078e00ff */
[----:B-1----:R-:W-:-:S05]  /*0130*/  IMAD R3, R5, R7, RZ ;  /* 0x0000000705037224 */ /* 0x002fca00078e02ff */
[----:B------:R-:W-:-:S05]  /*0140*/  IADD3 R3, PT, PT, -R3, RZ, RZ ;  /* 0x000000ff03037210 */ /* 0x000fca0007ffe1ff */
[----:B------:R-:W-:-:S06]  /*0150*/  IMAD.HI.U32 R5, R5, R3, R4 ;  /* 0x0000000305057227 */ /* 0x000fcc00078e0004 */
[----:B------:R-:W-:-:S04]  /*0160*/  IMAD.HI.U32 R0, R5, R2, RZ ;  /* 0x0000000205007227 */ /* 0x000fc800078e00ff */
[----:B------:R-:W-:-:S04]  /*0170*/  IMAD.MOV R3, RZ, RZ, -R0 ;  /* 0x000000ffff037224 */ /* 0x000fc800078e0a00 */
[----:B------:R-:W-:-:S05]  /*0180*/  IMAD R3, R7, R3, R2 ;  /* 0x0000000307037224 */ /* 0x000fca00078e0202 */
[----:B------:R-:W-:-:S13]  /*0190*/  ISETP.GE.U32.AND P0, PT, R3, R7, PT ;  /* 0x000000070300720c */ /* 0x000fda0003f06070 */
[----:B------:R-:W-:Y:S01]  /*01a0*/  @P0 IADD3 R3, PT, PT, R3, -R7, RZ ;  /* 0x8000000703030210 */ /* 0x000fe20007ffe0ff */
[----:B------:R-:W-:-:S03]  /*01b0*/  @P0 VIADD R0, R0, 0x1 ;  /* 0x0000000100000836 */ /* 0x000fc60000000000 */
[----:B------:R-:W-:-:S13]  /*01c0*/  ISETP.GE.U32.AND P1, PT, R3, R7, PT ;  /* 0x000000070300720c */ /* 0x000fda0003f26070 */
[----:B------:R-:W-:Y:S02]  /*01d0*/  @P1 IADD3 R0, PT, PT, R0, 0x1, RZ ;  /* 0x0000000100001810 */ /* 0x000fe40007ffe0ff */
[----:B------:R-:W-:-:S05]  /*01e0*/  @!P2 LOP3.LUT R0, RZ, R7, RZ, 0x33, !PT ;  /* 0x00000007ff00a212 */ /* 0x000fca00078e33ff */
[----:B------:R-:W-:-:S04]  /*01f0*/  IMAD.MOV R3, RZ, RZ, -R0 ;  /* 0x000000ffff037224 */ /* 0x000fc800078e0a00 */
[----:B------:R-:W-:Y:S01]  /*0200*/  IMAD R2, R7, R3, R2 ;  /* 0x0000000307027224 */ /* 0x000fe200078e0202 */
[----:B------:R-:W-:Y:S06]  /*0210*/  BRA `(.L_x_2) ;  /* 0x00000000002c7947 */ /* 0x000fec0003800000 */
.L_x_1:
[----:B------:R-:W0:Y:S01]  /*0220*/  LDCU.64 UR4, c[0x0][0x390] ;  /* 0x00007200ff0477ac */ /* 0x000e220008000a00 */
[----:B------:R-:W-:Y:S02]  /*0230*/  MOV R7, R2 ;  /* 0x0000000200077202 */ /* 0x000fe40000000f00 */
[----:B------:R-:W-:Y:S02]  /*0240*/  MOV R4, 0x280 ;  /* 0x0000028000047802 */ /* 0x000fe40000000f00 */
[----:B0-----:R-:W-:Y:S01]  /*0250*/  MOV R6, UR4 ;  /* 0x0000000400067c02 */ /* 0x001fe20008000f00 */
[----:B------:R-:W-:-:S07]  /*0260*/  IMAD.U32 R5, RZ, RZ, UR5 ;  /* 0x00000005ff057e24 */ /* 0x000fce000f8e00ff */
[----:B------:R-:W-:Y:S05]  /*0270*/  CALL.REL.NOINC `($__internal_0_$__cuda_sm20_div_u64) ;  /* 0x0000001800f87944 */ /* 0x000fea0003c00000 */
[----:B------:R-:W0:Y:S01]  /*0280*/  LDCU UR4, c[0x0][0x390] ;  /* 0x00007200ff0477ac */ /* 0x000e220008000800 */
[--C-:B------:R-:W-:Y:S02]  /*0290*/  IMAD.MOV R4, RZ, RZ, -R3.reuse ;  /* 0x000000ffff047224 */ /* 0x100fe400078e0a03 */
[----:B------:R-:W-:Y:S01]  /*02a0*/  IMAD.MOV.U32 R0, RZ, RZ, R3 ;  /* 0x000000ffff007224 */ /* 0x000fe200078e0003 */
[----:B0-----:R-:W-:-:S05]  /*02b0*/  MOV R7, UR4 ;  /* 0x0000000400077c02 */ /* 0x001fca0008000f00 */
[----:B------:R-:W-:-:S07]  /*02c0*/  IMAD R2, R4, R7, R2 ;  /* 0x0000000704027224 */ /* 0x000fce00078e0202 */
.L_x_2:
[----:B------:R-:W-:Y:S05]  /*02d0*/  BSYNC.RECONVERGENT B0 ;  /* 0x0000000000007941 */ /* 0x000fea0003800200 */
.L_x_0:
[----:B------:R-:W0:Y:S01]  /*02e0*/  LDCU UR6, c[0x0][0x394] ;  /* 0x00007280ff0677ac */ /* 0x000e220008000800 */
[----:B------:R-:W-:Y:S02]  /*02f0*/  ISETP.GE.U32.AND P0, PT, R2, R7, PT ;  /* 0x000000070200720c */ /* 0x000fe40003f06070 */
[----:B------:R-:W-:Y:S01]  /*0300*/  SHF.R.S32.HI R4, RZ, 0x1f, R2 ;  /* 0x0000001fff047819 */ /* 0x000fe20000011402 */
[----:B------:R-:W1:Y:S01]  /*0310*/  LDCU.64 UR4, c[0x0][0x3b8] ;  /* 0x00007700ff0477ac */ /* 0x000e620008000a00 */
[----:B------:R-:W-:Y:S02]  /*0320*/  SHF.R.S32.HI R3, RZ, 0x1f, R0 ;  /* 0x0000001fff037819 */ /* 0x000fe40000011400 */
[----:B0-----:R-:W-:Y:S02]  /*0330*/  ISETP.GE.U32.AND.EX P0, PT, R4, UR6, PT, P0 ;  /* 0x0000000604007c0c */ /* 0x001fe4000bf06100 */
[----:B-1----:R-:W-:-:S04]  /*0340*/  ISETP.GE.U32.AND P1, PT, R0, UR4, PT ;  /* 0x0000000400007c0c */ /* 0x002fc8000bf26070 */
[----:B------:R-:W-:-:S13]  /*0350*/  ISETP.GE.U32.OR.EX P0, PT, R3, UR5, P0, P1 ;  /* 0x0000000503007c0c */ /* 0x000fda0008706510 */
[----:B------:R-:W-:Y:S05]  /*0360*/  @P0 EXIT ;  /* 0x000000000000094d */ /* 0x000fea0003800000 */
[----:B------:R-:W0:Y:S01]  /*0370*/  LDCU.64 UR6, c[0x0][0x3c8] ;  /* 0x00007900ff0677ac */ /* 0x000e220008000a00 */
[----:B------:R-:W0:Y:S01]  /*0380*/  LDCU.64 UR8, c[0x0][0x3a0] ;  /* 0x00007400ff0877ac */ /* 0x000e220008000a00 */
[----:B------:R-:W1:Y:S01]  /*0390*/  LDCU UR4, c[0x0][0x3d4] ;  /* 0x00007a80ff0477ac */ /* 0x000e620008000800 */
[----:B0-----:R-:W-:-:S04]  /*03a0*/  UIADD3 UR5, UP0, UPT, UR6, -UR8, URZ ;  /* 0x8000000806057290 */ /* 0x001fc8000ff1e0ff */
[----:B------:R-:W-:-:S04]  /*03b0*/  UIADD3.X UR6, UPT, UPT, UR7, ~UR9, URZ, UP0, !UPT ;  /* 0x8000000907067290 */ /* 0x000fc800087fe4ff */
[----:B-1----:R-:W-:-:S04]  /*03c0*/  ULOP3.LUT UR4, UR6, UR4, URZ, 0xfc, !UPT ;  /* 0x0000000406047292 */ /* 0x002fc8000f8efcff */
[----:B------:R-:W-:-:S09]  /*03d0*/  UISETP.NE.U32.AND UP0, UPT, UR4, URZ, UPT ;  /* 0x000000ff0400728c */ /* 0x000fd2000bf05070 */
[----:B------:R-:W-:Y:S05]  /*03e0*/  BRA.U UP0, `(.L_x_3) ;  /* 0x0000000100507547 */ /* 0x000fea000b800000 */
[----:B------:R-:W0:Y:S02]  /*03f0*/  LDC R7, c[0x0][0x3d0] ;  /* 0x0000f400ff077b82 */ /* 0x000e240000000800 */
[----:B0-----:R-:W0:Y:S01]  /*0400*/  I2F.U32.RP R3, R7 ;  /* 0x0000000700037306 */ /* 0x001e220000209000 */
[----:B------:R-:W-:-:S07]  /*0410*/  ISETP.NE.U32.AND P2, PT, R7, RZ, PT ;  /* 0x000000ff0700720c */ /* 0x000fce0003f45070 */
[----:B0-----:R-:W0:Y:S02]  /*0420*/  MUFU.RCP R3, R3 ;  /* 0x0000000300037308 */ /* 0x001e240000001000 */
[----:B0-----:R-:W-:-:S06]  /*0430*/  IADD3 R4, PT, PT, R3, 0xffffffe, RZ ;  /* 0x0ffffffe03047810 */ /* 0x001fcc0007ffe0ff */
[----:B------:R0:W1:Y:S02]  /*0440*/  F2I.FTZ.U32.TRUNC.NTZ R5, R4 ;  /* 0x0000000400057305 */ /* 0x000064000021f000 */
[----:B0-----:R-:W-:Y:S02]  /*0450*/  HFMA2 R4, -RZ, RZ, 0, 0 ;  /* 0x00000000ff047431 */ /* 0x001fe400000001ff */
[----:B-1----:R-:W-:-:S04]  /*0460*/  IMAD.MOV R6, RZ, RZ, -R5 ;  /* 0x000000ffff067224 */ /* 0x002fc800078e0a05 */
[----:B------:R-:W-:-:S04]  /*0470*/  IMAD R9, R6, R7, RZ ;  /* 0x0000000706097224 */ /* 0x000fc800078e02ff */
[----:B------:R-:W-:-:S06]  /*0480*/  IMAD.HI.U32 R5, R5, R9, R4 ;  /* 0x0000000905057227 */ /* 0x000fcc00078e0004 */
[----:B------:R-:W-:-:S04]  /*0490*/  IMAD.HI.U32 R5, R5, UR5, RZ ;  /* 0x0000000505057c27 */ /* 0x000fc8000f8e00ff */
[----:B------:R-:W-:-:S04]  /*04a0*/  IMAD.MOV R6, RZ, RZ, -R5 ;  /* 0x000000ffff067224 */ /* 0x000fc800078e0a05 */
[----:B------:R-:W-:-:S05]  /*04b0*/  IMAD R6, R7, R6, UR5 ;  /* 0x0000000507067e24 */ /* 0x000fca000f8e0206 */
[----:B------:R-:W-:-:S13]  /*04c0*/  ISETP.GE.U32.AND P0, PT, R6, R7, PT ;  /* 0x000000070600720c */ /* 0x000fda0003f06070 */
[----:B------:R-:W-:Y:S01]  /*04d0*/  @P0 IADD3 R6, PT, PT, R6, -R7, RZ ;  /* 0x8000000706060210 */ /* 0x000fe20007ffe0ff */
[----:B------:R-:W-:-:S03]  /*04e0*/  @P0 VIADD R5, R5, 0x1 ;  /* 0x0000000105050836 */ /* 0x000fc60000000000 */
[----:B------:R-:W-:-:S13]  /*04f0*/  ISETP.GE.U32.AND P1, PT, R6, R7, PT ;  /* 0x000000070600720c */ /* 0x000fda0003f26070 */
[----:B------:R-:W-:Y:S02]  /*0500*/  @P1 IADD3 R5, PT, PT, R5, 0x1, RZ ;  /* 0x0000000105051810 */ /* 0x000fe40007ffe0ff */
[----:B------:R-:W-:Y:S01]  /*0510*/  @!P2 LOP3.LUT R5, RZ, R7, RZ, 0x33, !PT ;  /* 0x00000007ff05a212 */ /* 0x000fe200078e33ff */
[----:B------:R-:W-:Y:S06]  /*0520*/  BRA `(.L_x_4) ;  /* 0x0000000000207947 */ /* 0x000fec0003800000 */
.L_x_3:
[----:B------:R-:W0:Y:S01]  /*0530*/  LDCU.64 UR8, c[0x0][0x3d0] ;  /* 0x00007a00ff0877ac */ /* 0x000e220008000a00 */
[----:B------:R-:W-:Y:S01]  /*0540*/  IMAD.U32 R7, RZ, RZ, UR5 ;  /* 0x00000005ff077e24 */ /* 0x000fe2000f8e00ff */
[----:B------:R-:W-:Y:S02]  /*0550*/  MOV R3, UR6 ;  /* 0x0000000600037c02 */ /* 0x000fe40008000f00 */
[----:B------:R-:W-:Y:S02]  /*0560*/  MOV R4, 0x5a0 ;  /* 0x000005a000047802 */ /* 0x000fe40000000f00 */
[----:B0-----:R-:W-:Y:S01]  /*0570*/  MOV R6, UR8 ;  /* 0x0000000800067c02 */ /* 0x001fe20008000f00 */
[----:B------:R-:W-:-:S07]  /*0580*/  IMAD.U32 R5, RZ, RZ, UR9 ;  /* 0x00000009ff057e24 */ /* 0x000fce000f8e00ff */
[----:B------:R-:W-:Y:S05]  /*0590*/  CALL.REL.NOINC `($__internal_0_$__cuda_sm20_div_u64) ;  /* 0x0000001800307944 */ /* 0x000fea0003c00000 */
[----:B------:R-:W-:-:S07]  /*05a0*/  IMAD.MOV.U32 R5, RZ, RZ, R3 ;  /* 0x000000ffff057224 */ /* 0x000fce00078e0003 */
.L_x_4:
[----:B------:R-:W0:Y:S02]  /*05b0*/  LDCU.64 UR4, c[0x0][0x3b0] ;  /* 0x00007600ff0477ac */ /* 0x000e240008000a00 */
[----:B0-----:R-:W-:-:S04]  /*05c0*/  ISETP.NE.U32.AND P0, PT, RZ, UR4, PT ;  /* 0x00000004ff007c0c */ /* 0x001fc8000bf05070 */
[----:B------:R-:W-:-:S13]  /*05d0*/  ISETP.NE.AND.EX P0, PT, RZ, UR5, PT, P0 ;  /* 0x00000005ff007c0c */ /* 0x000fda000bf05300 */
[----:B------:R-:W-:Y:S05]  /*05e0*/  @!P0 EXIT ;  /* 0x000000000000894d */ /* 0x000fea0003800000 */
[----:B------:R-:W0:Y:S01]  /*05f0*/  LDCU.64 UR6, c[0x0][0x3a0] ;  /* 0x00007400ff0677ac */ /* 0x000e220008000a00 */
[----:B------:R-:W1:Y:S01]  /*0600*/  LDCU.64 UR4, c[0x0][0x398] ;  /* 0x00007300ff0477ac */ /* 0x000e620008000a00 */
[----:B0-----:R-:W-:Y:S02]  /*0610*/  ISETP.NE.U32.AND P0, PT, RZ, UR6, PT ;  /* 0x00000006ff007c0c */ /* 0x001fe4000bf05070 */
[----:B-1----:R-:W-:Y:S02]  /*0620*/  ISETP.EQ.U32.AND P1, PT, RZ, UR4, PT ;  /* 0x00000004ff007c0c */ /* 0x002fe4000bf22070 */
[----:B------:R-:W-:-:S04]  /*0630*/  ISETP.NE.AND.EX P0, PT, RZ, UR7, PT, P0 ;  /* 0x00000007ff007c0c */ /* 0x000fc8000bf05300 */
[----:B------:R-:W-:-:S13]  /*0640*/  ISETP.EQ.OR.EX P0, PT, RZ, UR5, !P0, P1 ;  /* 0x00000005ff007c0c */ /* 0x000fda000c702710 */
[----:B------:R-:W-:Y:S05]  /*0650*/  @P0 EXIT ;  /* 0x000000000000094d */ /* 0x000fea0003800000 */
[----:B------:R-:W-:Y:S02]  /*0660*/  IADD3 R3, PT, PT, R5, 0x1, RZ ;  /* 0x0000000105037810 */ /* 0x000fe40007ffe0ff */
[----:B------:R-:W-:Y:S01]  /*0670*/  CS2R R4, SRZ ;  /* 0x0000000000047805 */ /* 0x000fe2000001ff00 */
[----:B------:R-:W0:Y:S01]  /*0680*/  LDCU.64 UR10, c[0x0][0x358] ;  /* 0x00006b00ff0a77ac */ /* 0x000e220008000a00 */
[----:B------:R-:W-:-:S05]  /*0690*/  NOP ;  /* 0x0000000000007918 */ /* 0x000fca0000000000 */
.L_x_11:
[-C--:B------:R-:W-:Y:S01]  /*06a0*/  IABS R10, R3.reuse ;  /* 0x00000003000a7213 */ /* 0x080fe20000000000 */
[----:B------:R-:W-:Y:S01]  /*06b0*/  UMOV UR5, URZ ;  /* 0x000000ff00057c82 */ /* 0x000fe20008000000 */
[----:B------:R-:W-:Y:S01]  /*06c0*/  IABS R11, R4 ;  /* 0x00000004000b7213 */ /* 0x000fe20000000000 */
[----:B------:R-:W-:Y:S01]  /*06d0*/  UMOV UR6, URZ ;  /* 0x000000ff00067c82 */ /* 0x000fe20008000000 */
[----:B-1--4-:R-:W1:Y:S01]  /*06e0*/  I2F.RP R8, R10 ;  /* 0x0000000a00087306 */ /* 0x012e620000209400 */
[----:B---3--:R-:W-:-:S07]  /*06f0*/  IABS R12, R3 ;  /* 0x00000003000c7213 */ /* 0x008fce0000000000 */
[----:B-1----:R-:W1:Y:S02]  /*0700*/  MUFU.RCP R8, R8 ;  /* 0x0000000800087308 */ /* 0x002e640000001000 */
[----:B-1----:R-:W-:Y:S01]  /*0710*/  VIADD R6, R8, 0xffffffe ;  /* 0x0ffffffe08067836 */ /* 0x002fe20000000000 */
[----:B------:R-:W-:-:S05]  /*0720*/  IADD3 R8, PT, PT, RZ, -R12, RZ ;  /* 0x8000000cff087210 */ /* 0x000fca0007ffe0ff */
[----:B--2---:R1:W2:Y:S02]  /*0730*/  F2I.FTZ.U32.TRUNC.NTZ R7, R6 ;  /* 0x0000000600077305 */ /* 0x0042a4000021f000 */
[----:B-1----:R-:W-:Y:S01]  /*0740*/  IMAD.MOV.U32 R6, RZ, RZ, RZ ;  /* 0x000000ffff067224 */ /* 0x002fe200078e00ff */
[----:B--2---:R-:W-:-:S05]  /*0750*/  IADD3 R9, PT, PT, RZ, -R7, RZ ;  /* 0x80000007ff097210 */ /* 0x004fca0007ffe0ff */
[----:B------:R-:W-:-:S04]  /*0760*/  IMAD R9, R9, R10, RZ ;  /* 0x0000000a09097224 */ /* 0x000fc800078e02ff */
[----:B------:R-:W-:-:S06]  /*0770*/  IMAD.HI.U32 R7, R7, R9, R6 ;  /* 0x0000000907077227 */ /* 0x000fcc00078e0006 */
[----:B------:R-:W-:-:S04]  /*0780*/  IMAD.HI.U32 R6, R7, R11, RZ ;  /* 0x0000000b07067227 */ /* 0x000fc800078e00ff */
[----:B------:R-:W-:-:S05]  /*0790*/  IMAD R7, R6, R8, R11 ;  /* 0x0000000806077224 */ /* 0x000fca00078e020b */
[----:B------:R-:W-:-:S13]  /*07a0*/  ISETP.GT.U32.AND P2, PT, R10, R7, PT ;  /* 0x000000070a00720c */ /* 0x000fda0003f44070 */
[----:B------:R-:W-:Y:S01]  /*07b0*/  @!P2 IMAD.IADD R7, R7, 0x1, -R10 ;  /* 0x000000010707a824 */ /* 0x000fe200078e0a0a */
[----:B------:R-:W-:Y:S02]  /*07c0*/  @!P2 IADD3 R6, PT, PT, R6, 0x1, RZ ;  /* 0x000000010606a810 */ /* 0x000fe40007ffe0ff */
[----:B------:R-:W-:Y:S02]  /*07d0*/  ISETP.NE.AND P2, PT, R3, RZ, PT ;  /* 0x000000ff0300720c */ /* 0x000fe40003f45270 */
[----:B------:R-:W-:Y:S02]  /*07e0*/  ISETP.GE.U32.AND P0, PT, R7, R10, PT ;  /* 0x0000000a0700720c */ /* 0x000fe40003f06070 */
[----:B------:R-:W-:-:S04]  /*07f0*/  LOP3.LUT R7, R4, R3, RZ, 0x3c, !PT ;  /* 0x0000000304077212 */ /* 0x000fc800078e3cff */
[----:B------:R-:W-:-:S07]  /*0800*/  ISETP.GE.AND P1, PT, R7, RZ, PT ;  /* 0x000000ff0700720c */ /* 0x000fce0003f26270 */
[----:B------:R-:W-:-:S06]  /*0810*/  @P0 VIADD R6, R6, 0x1 ;  /* 0x0000000106060836 */ /* 0x000fcc0000000000 */
[----:B------:R-:W-:Y:S02]  /*0820*/  @!P1 IADD3 R6, PT, PT, -R6, RZ, RZ ;  /* 0x000000ff06069210 */ /* 0x000fe40007ffe1ff */
[----:B------:R-:W-:-:S07]  /*0830*/  @!P2 LOP3.LUT R6, RZ, R3, RZ, 0x33, !PT ;  /* 0x00000003ff06a212 */ /* 0x000fce00078e33ff */
.L_x_10:
[----:B-1----:R-:W1:Y:S01]  /*0840*/  LDCU.64 UR8, c[0x0][0x390] ;  /* 0x00007200ff0877ac */ /* 0x002e620008000a00 */
[----:B--234-:R-:W-:Y:S01]  /*0850*/  SHF.R.S32.HI R7, RZ, 0x1f, R0 ;  /* 0x0000001fff077819 */ /* 0x01cfe20000011400 */
[----:B------:R-:W2:Y:S01]  /*0860*/  LDC.64 R10, c[0x0][0x398] ;  /* 0x0000e600ff0a7b82 */ /* 0x000ea20000000a00 */
[--C-:B------:R-:W-:Y:S01]  /*0870*/  SHF.R.S32.HI R9, RZ, 0x1f, R2.reuse ;  /* 0x0000001fff097819 */ /* 0x100fe20000011402 */
[----:B------:R-:W3:Y:S01]  /*0880*/  LDCU UR4, c[0x0][0x3d0] ;  /* 0x00007a00ff0477ac */ /* 0x000ee20008000800 */
[----:B------:R-:W-:Y:S02]  /*0890*/  IMAD.MOV.U32 R8, RZ, RZ, R2 ;  /* 0x000000ffff087224 */ /* 0x000fe400078e0002 */
[----:B------:R-:W-:Y:S01]  /*08a0*/  IMAD.MOV.U32 R21, RZ, RZ, RZ ;  /* 0x000000ffff157224 */ /* 0x000fe200078e00ff */
[----:B------:R-:W4:Y:S01]  /*08b0*/  LDCU.128 UR12, c[0x0][0x3c0] ;  /* 0x00007800ff0c77ac */ /* 0x000f220008000c00 */
[----:B------:R-:W5:Y:S01]  /*08c0*/  LDCU.64 UR16, c[0x0][0x3a0] ;  /* 0x00007400ff1077ac */ /* 0x000f620008000a00 */
[----:B-1----:R-:W-:-:S02]  /*08d0*/  IMAD R15, R7, UR8, RZ ;  /* 0x00000008070f7c24 */ /* 0x002fc4000f8e02ff */
[----:B------:R-:W-:-:S04]  /*08e0*/  IMAD.WIDE.U32 R12, R0, UR8, R8 ;  /* 0x00000008000c7c25 */ /* 0x000fc8000f8e0008 */
[----:B------:R-:W-:Y:S02]  /*08f0*/  IMAD R15, R0, UR9, R15 ;  /* 0x00000009000f7c24 */ /* 0x000fe4000f8e020f */
[----:B---3--:R-:W-:-:S03]  /*0900*/  IMAD R8, R6, UR4, RZ ;  /* 0x0000000406087c24 */ /* 0x008fc6000f8e02ff */
[----:B------:R-:W-:Y:S02]  /*0910*/  IADD3 R13, PT, PT, R13, R15, RZ ;  /* 0x0000000f0d0d7210 */ /* 0x000fe40007ffe0ff */
[----:B------:R-:W-:-:S03]  /*0920*/  SHF.R.S32.HI R9, RZ, 0x1f, R8 ;  /* 0x0000001fff097819 */ /* 0x000fc60000011408 */
[----:B----4-:R-:W-:Y:S02]  /*0930*/  IMAD R13, R13, UR12, RZ ;  /* 0x0000000c0d0d7c24 */ /* 0x010fe4000f8e02ff */
[----:B------:R-:W-:-:S04]  /*0940*/  IMAD.WIDE.U32 R8, R12, UR12, R8 ;  /* 0x0000000c0c087c25 */ /* 0x000fc8000f8e0008 */
[----:B------:R-:W-:Y:S01]  /*0950*/  IMAD R13, R12, UR13, R13 ;  /* 0x0000000d0c0d7c24 */ /* 0x000fe2000f8e020d */
[----:B------:R-:W-:Y:S01]  /*0960*/  IADD3 R15, P0, PT, R8, UR5, RZ ;  /* 0x00000005080f7c10 */ /* 0x000fe2000ff1e0ff */
[----:B------:R-:W-:Y:S02]  /*0970*/  IMAD.MOV R12, RZ, RZ, -R6 ;  /* 0x000000ffff0c7224 */ /* 0x000fe400078e0a06 */
[----:B--2---:R-:W-:Y:S01]  /*0980*/  IMAD R8, R2, R10, UR5 ;  /* 0x0000000502087e24 */ /* 0x004fe2000f8e020a */
[----:B------:R-:W-:Y:S01]  /*0990*/  UIADD3 UR5, UP0, UPT, UR5, 0x1, URZ ;  /* 0x0000000105057890 */ /* 0x000fe2000ff1e0ff */
[----:B------:R-:W-:Y:S01]  /*09a0*/  IMAD R12, R3, R12, R4 ;  /* 0x0000000c030c7224 */ /* 0x000fe200078e0204 */
[----:B------:R-:W-:Y:S02]  /*09b0*/  IADD3.X R9, PT, PT, R9, UR6, R13, P0, !PT ;  /* 0x0000000609097c10 */ /* 0x000fe400087fe40d */
[----:B------:R-:W-:Y:S01]  /*09c0*/  UIADD3.X UR6, UPT, UPT, URZ, UR6, URZ, UP0, !UPT ;  /* 0x00000006ff067290 */ /* 0x000fe200087fe4ff */
[----:B------:R-:W-:Y:S01]  /*09d0*/  IMAD R12, R12, UR4, RZ ;  /* 0x000000040c0c7c24 */ /* 0x000fe2000f8e02ff */
[----:B-----5:R-:W-:Y:S01]  /*09e0*/  UISETP.GE.U32.AND UP0, UPT, UR16, 0x8, UPT ;  /* 0x000000081000788c */ /* 0x020fe2000bf06070 */
[----:B------:R-:W-:Y:S01]  /*09f0*/  ISETP.LE.U32.AND P0, PT, R10, UR5, PT ;  /* 0x000000050a007c0c */ /* 0x000fe2000bf03070 */
[----:B------:R-:W-:Y:S01]  /*0a00*/  IMAD R14, R9, UR14, RZ ;  /* 0x0000000e090e7c24 */ /* 0x000fe2000f8e02ff */
[----:B------:R-:W-:Y:S01]  /*0a10*/  UMOV UR4, URZ ;  /* 0x000000ff00047c82 */ /* 0x000fe20008000000 */
[----:B------:R-:W-:Y:S01]  /*0a20*/  UISETP.GE.U32.AND.EX UP0, UPT, UR17, URZ, UPT, UP0 ;  /* 0x000000ff1100728c */ /* 0x000fe2000bf06100 */
[----:B------:R-:W-:Y:S01]  /*0a30*/  MOV R10, UR6 ;  /* 0x00000006000a7c02 */ /* 0x000fe20008000f00 */
[----:B------:R-:W-:Y:S01]  /*0a40*/  IMAD R9, R15, UR15, R14 ;  /* 0x0000000f0f097c24 */ /* 0x000fe2000f8e020e */
[----:B------:R-:W-:-:S02]  /*0a50*/  SHF.R.S32.HI R13, RZ, 0x1f, R12 ;  /* 0x0000001fff0d7819 */ /* 0x000fc4000001140c */
[----:B------:R-:W-:Y:S01]  /*0a60*/  ISETP.GE.U32.AND.EX P0, PT, R10, R11, PT, P0 ;  /* 0x0000000b0a00720c */ /* 0x000fe20003f06100 */
[----:B------:R-:W-:-:S05]  /*0a70*/  IMAD.WIDE.U32 R10, R15, UR14, R12 ;  /* 0x0000000e0f0a7c25 */ /* 0x000fca000f8e000c */
[----:B------:R-:W-:Y:S01]  /*0a80*/  IADD3 R9, PT, PT, R11, R9, RZ ;  /* 0x000000090b097210 */ /* 0x000fe20007ffe0ff */
[----:B------:R-:W-:Y:S06]  /*0a90*/  BRA.U !UP0, `(.L_x_5) ;  /* 0x00000009081c7547 */ /* 0x000fec000b800000 */
[----:B------:R-:W1:Y:S01]  /*0aa0*/  LDCU UR4, c[0x0][0x3a0] ;  /* 0x00007400ff0477ac */ /* 0x000e620008000800 */
[----:B------:R-:W-:Y:S01]  /*0ab0*/  CS2R R20, SRZ ;  /* 0x0000000000147805 */ /* 0x000fe2000001ff00 */
[----:B------:R-:W2:Y:S01]  /*0ac0*/  LDCU UR7, c[0x0][0x3a4] ;  /* 0x00007480ff0777ac */ /* 0x000ea20008000800 */
[----:B------:R-:W3:Y:S01]  /*0ad0*/  LDCU.64 UR18, c[0x0][0x3b0] ;  /* 0x00007600ff1277ac */ /* 0x000ee20008000a00 */
[----:B------:R-:W4:Y:S01]  /*0ae0*/  LDCU.64 UR8, c[0x0][0x3a8] ;  /* 0x00007500ff0877ac */ /* 0x000f220008000a00 */
[----:B------:R-:W0:Y:S01]  /*0af0*/  LDCU.128 UR12, c[0x0][0x380] ;  /* 0x00007000ff0c77ac */ /* 0x000e220008000c00 */
[----:B-1----:R-:W-:-:S12]  /*0b00*/  ULOP3.LUT UR4, UR4, 0xfffffff8, URZ, 0xc0, !UPT ;  /* 0xfffffff804047892 */ /* 0x002fd8000f8ec0ff */
.L_x_6:
[----:B------:R-:W-:Y:S02]  /*0b10*/  IMAD R12, R8, UR16, R21 ;  /* 0x00000010080c7c24 */ /* 0x000fe4000f8e0215 */
[----:B-1--4-:R-:W-:-:S03]  /*0b20*/  IMAD R15, R7, UR8, RZ ;  /* 0x00000008070f7c24 */ /* 0x012fc6000f8e02ff */
[--C-:B------:R-:W-:Y:S01]  /*0b30*/  SHF.R.S32.HI R13, RZ, 0x1f, R12.reuse ;  /* 0x0000001fff0d7819 */ /* 0x100fe2000001140c */
[C---:B------:R-:W-:Y:S02]  /*0b40*/  IMAD R22, R0.reuse, UR9, R15 ;  /* 0x0000000900167c24 */ /* 0x040fe4000f8e020f */
[----:B------:R-:W-:-:S04]  /*0b50*/  IMAD.WIDE.U32 R14, R0, UR8, R12 ;  /* 0x00000008000e7c25 */ /* 0x000fc8000f8e000c */
[----:B------:R-:W-:Y:S02]  /*0b60*/  IMAD.IADD R13, R15, 0x1, R22 ;  /* 0x000000010f0d7824 */ /* 0x000fe400078e0216 */
[----:B---3--:R-:W-:-:S04]  /*0b70*/  IMAD.WIDE.U32 R16, R14, UR18, R4 ;  /* 0x000000120e107c25 */ /* 0x008fc8000f8e0004 */
[----:B------:R-:W-:Y:S01]  /*0b80*/  IMAD R15, R13, UR18, RZ ;  /* 0x000000120d0f7c24 */ /* 0x000fe2000f8e02ff */
[----:B------:R-:W-:-:S03]  /*0b90*/  IADD3 R13, P1, PT, R21, R10, RZ ;  /* 0x0000000a150d7210 */ /* 0x000fc60007f3e0ff */
[----:B------:R-:W-:Y:S01]  /*0ba0*/  IMAD R15, R14, UR19, R15 ;  /* 0x000000130e0f7c24 */ /* 0x000fe2000f8e020f */
[----:B------:R-:W-:Y:S02]  /*0bb0*/  IADD3.X R18, PT, PT, R20, R9, RZ, P1, !PT ;  /* 0x0000000914127210 */ /* 0x000fe40000ffe4ff */
[----:B0-----:R-:W-:Y:S01]  /*0bc0*/  LEA R14, P2, R13, UR14, 0x2 ;  /* 0x0000000e0d0e7c11 */ /* 0x001fe2000f8410ff */
[----:B------:R-:W-:Y:S01]  /*0bd0*/  IMAD.IADD R17, R17, 0x1, R15 ;  /* 0x0000000111117824 */ /* 0x000fe200078e020f */
[C---:B------:R-:W-:Y:S02]  /*0be0*/  LEA R24, P1, R16.reuse, UR12, 0x2 ;  /* 0x0000000c10187c11 */ /* 0x040fe4000f8210ff */
[----:B------:R-:W-:Y:S02]  /*0bf0*/  LEA.HI.X R15, R13, UR15, R18, 0x2, P2 ;  /* 0x0000000f0d0f7c11 */ /* 0x000fe400090f1412 */
[----:B------:R-:W-:-:S03]  /*0c00*/  LEA.HI.X R25, R16, UR13, R17, 0x2, P1 ;  /* 0x0000000d10197c11 */ /* 0x000fc600088f1411 */
[----:B------:R-:W3:Y:S04]  /*0c10*/  LDG.E R18, desc[UR10][R14.64] ;  /* 0x0000000a0e127981 */ /* 0x000ee8000c1e1900 */
[----:B------:R-:W3:Y:S01]  /*0c20*/  LDG.E R13, desc[UR10][R24.64] ;  /* 0x0000000a180d7981 */ /* 0x000ee2000c1e1900 */
[----:B------:R-:W-:-:S04]  /*0c30*/  IADD3 R16, PT, PT, R12, 0x1, RZ ;  /* 0x000000010c107810 */ /* 0x000fc80007ffe0ff */
[----:B------:R-:W-:-:S03]  /*0c40*/  SHF.R.S32.HI R17, RZ, 0x1f, R16 ;  /* 0x0000001fff117819 */ /* 0x000fc60000011410 */
[----:B------:R-:W-:-:S04]  /*0c50*/  IMAD.WIDE.U32 R16, R0, UR8, R16 ;  /* 0x0000000800107c25 */ /* 0x000fc8000f8e0010 */
[----:B------:R-:W-:-:S04]  /*0c60*/  IMAD.IADD R17, R22, 0x1, R17 ;  /* 0x0000000116117824 */ /* 0x000fc800078e0211 */
[----:B------:R-:W-:-:S04]  /*0c70*/  IMAD R17, R17, UR18, RZ ;  /* 0x0000001211117c24 */ /* 0x000fc8000f8e02ff */
[C---:B------:R-:W-:Y:S02]  /*0c80*/  IMAD R19, R16.reuse, UR19, R17 ;  /* 0x0000001310137c24 */ /* 0x040fe4000f8e0211 */
[----:B------:R-:W-:-:S05]  /*0c90*/  IMAD.WIDE.U32 R16, R16, UR18, R4 ;  /* 0x0000001210107c25 */ /* 0x000fca000f8e0004 */
[----:B------:R-:W-:Y:S02]  /*0ca0*/  IADD3 R17, PT, PT, R17, R19, RZ ;  /* 0x0000001311117210 */ /* 0x000fe40007ffe0ff */
[----:B------:R-:W-:-:S04]  /*0cb0*/  LEA R26, P1, R16, UR12, 0x2 ;  /* 0x0000000c101a7c11 */ /* 0x000fc8000f8210ff */
[----:B------:R-:W-:Y:S01]  /*0cc0*/  LEA.HI.X R27, R16, UR13, R17, 0x2, P1 ;  /* 0x0000000d101b7c11 */ /* 0x000fe200088f1411 */
[----:B---3--:R-:W-:Y:S02]  /*0cd0*/  FADD R19, R13, R18 ;  /* 0x000000120d137221 */ /* 0x008fe40000000000 */
[----:B------:R-:W3:Y:S04]  /*0ce0*/  LDG.E R18, desc[UR10][R14.64+0x4] ;  /* 0x0000040a0e127981 */ /* 0x000ee8000c1e1900 */
[----:B------:R3:W-:Y:S04]  /*0cf0*/  STG.E desc[UR10][R14.64], R19 ;  /* 0x000000130e007986 */ /* 0x0007e8000c10190a */
[----:B------:R-:W3:Y:S01]  /*0d00*/  LDG.E R13, desc[UR10][R26.64] ;  /* 0x0000000a1a0d7981 */ /* 0x000ee2000c1e1900 */
[----:B------:R-:W-:-:S05]  /*0d10*/  VIADD R16, R12, 0x2 ;  /* 0x000000020c107836 */ /* 0x000fca0000000000 */
[----:B------:R-:W-:-:S03]  /*0d20*/  SHF.R.S32.HI R17, RZ, 0x1f, R16 ;  /* 0x0000001fff117819 */ /* 0x000fc60000011410 */
[----:B------:R-:W-:-:S05]  /*0d30*/  IMAD.WIDE.U32 R16, R0, UR8, R16 ;  /* 0x0000000800107c25 */ /* 0x000fca000f8e0010 */
[----:B------:R-:W-:-:S05]  /*0d40*/  IADD3 R17, PT, PT, R22, R17, RZ ;  /* 0x0000001116117210 */ /* 0x000fca0007ffe0ff */
[----:B------:R-:W-:-:S04]  /*0d50*/  IMAD R17, R17, UR18, RZ ;  /* 0x0000001211117c24 */ /* 0x000fc8000f8e02ff */
[C---:B------:R-:W-:Y:S02]  /*0d60*/  IMAD R23, R16.reuse, UR19, R17 ;  /* 0x0000001310177c24 */ /* 0x040fe4000f8e0211 */
[----:B------:R-:W-:-:S04]  /*0d70*/  IMAD.WIDE.U32 R16, R16, UR18, R4 ;  /* 0x0000001210107c25 */ /* 0x000fc8000f8e0004 */
[----:B------:R-:W-:Y:S01]  /*0d80*/  IMAD.IADD R17, R17, 0x1, R23 ;  /* 0x0000000111117824 */ /* 0x000fe200078e0217 */
[----:B------:R-:W-:-:S04]  /*0d90*/  LEA R24, P1, R16, UR12, 0x2 ;  /* 0x0000000c10187c11 */ /* 0x000fc8000f8210ff */
[----:B------:R-:W-:Y:S01]  /*0da0*/  LEA.HI.X R25, R16, UR13, R17, 0x2, P1 ;  /* 0x0000000d10197c11 */ /* 0x000fe200088f1411 */
[----:B---3--:R-:W-:Y:S02]  /*0db0*/  FADD R19, R13, R18 ;  /* 0x000000120d137221 */ /* 0x008fe40000000000 */
[----:B------:R-:W3:Y:S04]  /*0dc0*/  LDG.E R18, desc[UR10][R14.64+0x8] ;  /* 0x0000080a0e127981 */ /* 0x000ee8000c1e1900 */
[----:B------:R3:W-:Y:S04]  /*0dd0*/  STG.E desc[UR10][R14.64+0x4], R19 ;  /* 0x000004130e007986 */ /* 0x0007e8000c10190a */
        /* <DEDUP_REMOVED lines=27> */
[----:B------:R-:W-:Y:S04]  /*0f90*/  STG.E desc[UR10][R14.64+0xc], R19 ;  /* 0x00000c130e007986 */ /* 0x000fe8000c10190a */
[----:B------:R-:W3:Y:S01]  /*0fa0*/  LDG.E R13, desc[UR10][R24.64] ;  /* 0x0000000a180d7981 */ /* 0x000ee2000c1e1900 */
[----:B------:R-:W-:-:S04]  /*0fb0*/  IADD3 R16, PT, PT, R12, 0x5, RZ ;  /* 0x000000050c107810 */ /* 0x000fc80007ffe0ff */
[----:B------:R-:W-:-:S03]  /*0fc0*/  SHF.R.S32.HI R17, RZ, 0x1f, R16 ;  /* 0x0000001fff117819 */ /* 0x000fc60000011410 */
[----:B------:R-:W-:Y:S01]  /*0fd0*/  IMAD.WIDE.U32 R16, R0, UR8, R16 ;  /* 0x0000000800107c25 */ /* 0x000fe2000f8e0010 */
[----:B------:R-:W4:Y:S03]  /*0fe0*/  LDG.E R24, desc[UR10][R14.64+0x14] ;  /* 0x0000140a0e187981 */ /* 0x000f26000c1e1900 */
[----:B------:R-:W-:-:S04]  /*0ff0*/  IMAD.IADD R17, R22, 0x1, R17 ;  /* 0x0000000116117824 */ /* 0x000fc800078e0211 */
[----:B------:R-:W-:-:S04]  /*1000*/  IMAD R17, R17, UR18, RZ ;  /* 0x0000001211117c24 */ /* 0x000fc8000f8e02ff */
[C---:B------:R-:W-:Y:S02]  /*1010*/  IMAD R23, R16.reuse, UR19, R17 ;  /* 0x0000001310177c24 */ /* 0x040fe4000f8e0211 */
[----:B------:R-:W-:-:S05]  /*1020*/  IMAD.WIDE.U32 R16, R16, UR18, R4 ;  /* 0x0000001210107c25 */ /* 0x000fca000f8e0004 */
[----:B------:R-:W-:Y:S02]  /*1030*/  IADD3 R17, PT, PT, R17, R23, RZ ;  /* 0x0000001711117210 */ /* 0x000fe40007ffe0ff */
[----:B------:R-:W-:-:S04]  /*1040*/  LEA R26, P1, R16, UR12, 0x2 ;  /* 0x0000000c101a7c11 */ /* 0x000fc8000f8210ff */
[----:B------:R-:W-:Y:S01]  /*1050*/  LEA.HI.X R27, R16, UR13, R17, 0x2, P1 ;  /* 0x0000000d101b7c11 */ /* 0x000fe200088f1411 */
[----:B---3--:R-:W-:-:S05]  /*1060*/  FADD R23, R13, R18 ;  /* 0x000000120d177221 */ /* 0x008fca0000000000 */
[----:B------:R0:W-:Y:S04]  /*1070*/  STG.E desc[UR10][R14.64+0x10], R23 ;  /* 0x000010170e007986 */ /* 0x0001e8000c10190a */
[----:B------:R-:W4:Y:S01]  /*1080*/  LDG.E R13, desc[UR10][R26.64] ;  /* 0x0000000a1a0d7981 */ /* 0x000f22000c1e1900 */
[----:B------:R-:W-:-:S05]  /*1090*/  VIADD R16, R12, 0x6 ;  /* 0x000000060c107836 */ /* 0x000fca0000000000 */
[--C-:B------:R-:W-:Y:S01]  /*10a0*/  SHF.R.S32.HI R17, RZ, 0x1f, R16.reuse ;  /* 0x0000001fff117819 */ /* 0x100fe20000011410 */
[----:B0-----:R-:W3:Y:S02]  /*10b0*/  LDG.E R23, desc[UR10][R14.64+0x18] ;  /* 0x0000180a0e177981 */ /* 0x001ee4000c1e1900 */
        /* <DEDUP_REMOVED lines=8> */
[----:B----4-:R-:W-:-:S05]  /*1140*/  FADD R25, R13, R24 ;  /* 0x000000180d197221 */ /* 0x010fca0000000000 */
[----:B------:R1:W-:Y:S04]  /*1150*/  STG.E desc[UR10][R14.64+0x14], R25 ;  /* 0x000014190e007986 */ /* 0x0003e8000c10190a */
[----:B------:R-:W3:Y:S01]  /*1160*/  LDG.E R18, desc[UR10][R18.64] ;  /* 0x0000000a12127981 */ /* 0x000ee2000c1e1900 */
[----:B------:R-:W-:-:S04]  /*1170*/  IADD3 R12, PT, PT, R12, 0x7, RZ ;  /* 0x000000070c0c7810 */ /* 0x000fc80007ffe0ff */
[----:B------:R-:W-:-:S03]  /*1180*/  SHF.R.S32.HI R13, RZ, 0x1f, R12 ;  /* 0x0000001fff0d7819 */ /* 0x000fc6000001140c */
[----:B------:R-:W-:-:S04]  /*1190*/  IMAD.WIDE.U32 R12, R0, UR8, R12 ;  /* 0x00000008000c7c25 */ /* 0x000fc8000f8e000c */
[----:B------:R-:W-:-:S04]  /*11a0*/  IMAD.IADD R22, R22, 0x1, R13 ;  /* 0x0000000116167824 */ /* 0x000fc800078e020d */
[----:B------:R-:W-:Y:S02]  /*11b0*/  IMAD R13, R22, UR18, RZ ;  /* 0x00000012160d7c24 */ /* 0x000fe4000f8e02ff */
[----:B------:R-:W-:-:S04]  /*11c0*/  IMAD.WIDE.U32 R16, R12, UR18, R4 ;  /* 0x000000120c107c25 */ /* 0x000fc8000f8e0004 */
[----:B------:R-:W-:Y:S01]  /*11d0*/  IMAD R13, R12, UR19, R13 ;  /* 0x000000130c0d7c24 */ /* 0x000fe2000f8e020d */
[----:B------:R-:W-:-:S04]  /*11e0*/  LEA R12, P1, R16, UR12, 0x2 ;  /* 0x0000000c100c7c11 */ /* 0x000fc8000f8210ff */
[----:B------:R-:W-:Y:S02]  /*11f0*/  IADD3 R13, PT, PT, R17, R13, RZ ;  /* 0x0000000d110d7210 */ /* 0x000fe40007ffe0ff */
[----:B------:R-:W4:Y:S02]  /*1200*/  LDG.E R17, desc[UR10][R14.64+0x1c] ;  /* 0x00001c0a0e117981 */ /* 0x000f24000c1e1900 */
[----:B------:R-:W-:Y:S01]  /*1210*/  LEA.HI.X R13, R16, UR13, R13, 0x2, P1 ;  /* 0x0000000d100d7c11 */ /* 0x000fe200088f140d */
[----:B---3--:R-:W-:-:S05]  /*1220*/  FADD R23, R18, R23 ;  /* 0x0000001712177221 */ /* 0x008fca0000000000 */
[----:B------:R1:W-:Y:S04]  /*1230*/  STG.E desc[UR10][R14.64+0x18], R23 ;  /* 0x000018170e007986 */ /* 0x0003e8000c10190a */
[----:B------:R-:W4:Y:S01]  /*1240*/  LDG.E R12, desc[UR10][R12.64] ;  /* 0x0000000a0c0c7981 */ /* 0x000f22000c1e1900 */
[----:B------:R-:W-:-:S04]  /*1250*/  UIADD3 UR4, UP0, UPT, UR4, -0x8, URZ ;  /* 0xfffffff804047890 */ /* 0x000fc8000ff1e0ff */
[----:B--2---:R-:W-:Y:S02]  /*1260*/  UIADD3.X UR7, UPT, UPT, UR7, -0x1, URZ, UP0, !UPT ;  /* 0xffffffff07077890 */ /* 0x004fe400087fe4ff */
[----:B------:R-:W-:-:S04]  /*1270*/  UISETP.NE.U32.AND UP0, UPT, UR4, URZ, UPT ;  /* 0x000000ff0400728c */ /* 0x000fc8000bf05070 */
[----:B------:R-:W-:Y:S01]  /*1280*/  UISETP.NE.AND.EX UP0, UPT, UR7, URZ, UPT, UP0 ;  /* 0x000000ff0700728c */ /* 0x000fe2000bf05300 */
[----:B------:R-:W-:-:S05]  /*1290*/  IADD3 R21, P1, PT, R21, 0x8, RZ ;  /* 0x0000000815157810 */ /* 0x000fca0007f3e0ff */
[----:B------:R-:W-:Y:S02]  /*12a0*/  IMAD.X R20, RZ, RZ, R20, P1 ;  /* 0x000000ffff147224 */ /* 0x000fe400008e0614 */
[----:B----4-:R-:W-:-:S05]  /*12b0*/  FADD R17, R12, R17 ;  /* 0x000000110c117221 */ /* 0x010fca0000000000 */
[----:B------:R1:W-:Y:S01]  /*12c0*/  STG.E desc[UR10][R14.64+0x1c], R17 ;  /* 0x00001c110e007986 */ /* 0x0003e2000c10190a */
[----:B------:R-:W-:Y:S05]  /*12d0*/  BRA.U UP0, `(.L_x_6) ;  /* 0xfffffff9000c7547 */ /* 0x000fea000b83ffff */
[----:B------:R-:W0:Y:S01]  /*12e0*/  LDC R21, c[0x0][0x3a0] ;  /* 0x0000e800ff157b82 */ /* 0x000e220000000800 */
[----:B------:R-:W2:Y:S02]  /*12f0*/  LDCU UR4, c[0x0][0x3a4] ;  /* 0x00007480ff0477ac */ /* 0x000ea40008000800 */
[----:B0-2---:R-:W-:-:S07]  /*1300*/  LOP3.LUT R21, R21, 0xfffffff8, RZ, 0xc0, !PT ;  /* 0xfffffff815157812 */ /* 0x005fce00078ec0ff */
.L_x_5:
[----:B------:R-:W2:Y:S02]  /*1310*/  LDCU UR8, c[0x0][0x3a0] ;  /* 0x00007400ff0877ac */ /* 0x000ea40008000800 */
[----:B--2---:R-:W-:-:S04]  /*1320*/  ULOP3.LUT UR7, UR8, 0x7, URZ, 0xc0, !UPT ;  /* 0x0000000708077892 */ /* 0x004fc8000f8ec0ff */
[----:B------:R-:W-:-:S04]  /*1330*/  UISETP.NE.U32.AND UP0, UPT, UR7, URZ, UPT ;  /* 0x000000ff0700728c */ /* 0x000fc8000bf05070 */
[----:B------:R-:W-:-:S09]  /*1340*/  UISETP.NE.AND.EX UP0, UPT, URZ, URZ, UPT, UP0 ;  /* 0x000000ffff00728c */ /* 0x000fd2000bf05300 */
[----:B------:R-:W-:Y:S05]  /*1350*/  BRA.U !UP0, `(.L_x_7) ;  /* 0x0000000908a07547 */ /* 0x000fea000b800000 */
[----:B------:R-:W-:Y:S02]  /*1360*/  UIADD3 UR7, UP0, UPT, UR7, -0x1, URZ ;  /* 0xffffffff07077890 */ /* 0x000fe4000ff1e0ff */
[----:B------:R-:W-:Y:S02]  /*1370*/  ULOP3.LUT UR8, UR8, 0x3, URZ, 0xc0, !UPT ;  /* 0x0000000308087892 */ /* 0x000fe4000f8ec0ff */
[----:B------:R-:W-:Y:S02]  /*1380*/  UIADD3.X UR9, UPT, UPT, URZ, -0x1, URZ, UP0, !UPT ;  /* 0xffffffffff097890 */ /* 0x000fe400087fe4ff */
[----:B------:R-:W-:Y:S02]  /*1390*/  UISETP.GE.U32.AND UP1, UPT, UR7, 0x3, UPT ;  /* 0x000000030700788c */ /* 0x000fe4000bf26070 */
[----:B------:R-:W-:Y:S02]  /*13a0*/  UISETP.NE.U32.AND UP0, UPT, UR8, URZ, UPT ;  /* 0x000000ff0800728c */ /* 0x000fe4000bf05070 */
[----:B------:R-:W-:-:S02]  /*13b0*/  UISETP.GE.U32.AND.EX UP1, UPT, UR9, URZ, UPT, UP1 ;  /* 0x000000ff0900728c */ /* 0x000fc4000bf26110 */
[----:B------:R-:W-:-:S07]  /*13c0*/  UISETP.NE.AND.EX UP0, UPT, URZ, URZ, UPT, UP0 ;  /* 0x000000ffff00728c */ /* 0x000fce000bf05300 */
[----:B------:R-:W-:Y:S05]  /*13d0*/  BRA.U !UP1, `(.L_x_8) ;  /* 0x00000005094c7547 */ /* 0x000fea000b800000 */
[----:B------:R-:W2:Y:S01]  /*13e0*/  LDCU.64 UR12, c[0x0][0x3a8] ;  /* 0x00007500ff0c77ac */ /* 0x000ea20008000a00 */
[----:B------:R-:W-:Y:S01]  /*13f0*/  IMAD R12, R8, UR16, R21 ;  /* 0x00000010080c7c24 */ /* 0x000fe2000f8e0215 */
[----:B------:R-:W-:Y:S01]  /*1400*/  SHF.R.S32.HI R7, RZ, 0x1f, R0 ;  /* 0x0000001fff077819 */ /* 0x000fe20000011400 */
[----:B------:R-:W3:Y:S03]  /*1410*/  LDCU.64 UR14, c[0x0][0x3b0] ;  /* 0x00007600ff0e77ac */ /* 0x000ee60008000a00 */
[--C-:B------:R-:W-:Y:S01]  /*1420*/  SHF.R.S32.HI R13, RZ, 0x1f, R12.reuse ;  /* 0x0000001fff0d7819 */ /* 0x100fe2000001140c */
[----:B------:R-:W4:Y:S01]  /*1430*/  LDCU.128 UR20, c[0x0][0x380] ;  /* 0x00007000ff1477ac */ /* 0x000f220008000c00 */
[----:B--2---:R-:W-:Y:S02]  /*1440*/  IMAD R7, R7, UR12, RZ ;  /* 0x0000000c07077c24 */ /* 0x004fe4000f8e02ff */
[----:B-1----:R-:W-:-:S04]  /*1450*/  IMAD.WIDE.U32 R16, R0, UR12, R12 ;  /* 0x0000000c00107c25 */ /* 0x002fc8000f8e000c */
[----:B------:R-:W-:Y:S02]  /*1460*/  IMAD R7, R0, UR13, R7 ;  /* 0x0000000d00077c24 */ /* 0x000fe4000f8e0207 */
[----:B---3--:R-:W-:-:S03]  /*1470*/  IMAD.WIDE.U32 R14, R16, UR14, R4 ;  /* 0x0000000e100e7c25 */ /* 0x008fc6000f8e0004 */
[----:B------:R-:W-:-:S05]  /*1480*/  IADD3 R13, PT, PT, R7, R17, RZ ;  /* 0x00000011070d7210 */ /* 0x000fca0007ffe0ff */
[----:B------:R-:W-:Y:S01]  /*1490*/  IMAD R17, R13, UR14, RZ ;  /* 0x0000000e0d117c24 */ /* 0x000fe2000f8e02ff */
[----:B------:R-:W-:-:S03]  /*14a0*/  IADD3 R13, P1, PT, R21, R10, RZ ;  /* 0x0000000a150d7210 */ /* 0x000fc60007f3e0ff */
[----:B------:R-:W-:Y:S01]  /*14b0*/  IMAD R17, R16, UR15, R17 ;  /* 0x0000000f10117c24 */ /* 0x000fe2000f8e0211 */
[----:B------:R-:W-:Y:S02]  /*14c0*/  IADD3.X R16, PT, PT, R9, UR4, RZ, P1, !PT ;  /* 0x0000000409107c10 */ /* 0x000fe40008ffe4ff */
[----:B----4-:R-:W-:Y:S01]  /*14d0*/  LEA R24, P2, R13, UR22, 0x2 ;  /* 0x000000160d187c11 */ /* 0x010fe2000f8410ff */
[----:B------:R-:W-:Y:S01]  /*14e0*/  IMAD.IADD R15, R15, 0x1, R17 ;  /* 0x000000010f0f7824 */ /* 0x000fe200078e0211 */
[C---:B------:R-:W-:Y:S02]  /*14f0*/  LEA R26, P1, R14.reuse, UR20, 0x2 ;  /* 0x000000140e1a7c11 */ /* 0x040fe4000f8210ff */
[----:B------:R-:W-:Y:S02]  /*1500*/  LEA.HI.X R25, R13, UR23, R16, 0x2, P2 ;  /* 0x000000170d197c11 */ /* 0x000fe400090f1410 */
[----:B------:R-:W-:-:S03]  /*1510*/  LEA.HI.X R27, R14, UR21, R15, 0x2, P1 ;  /* 0x000000150e1b7c11 */ /* 0x000fc600088f140f */
[----:B0-----:R-:W2:Y:S04]  /*1520*/  LDG.E R18, desc[UR10][R24.64] ;  /* 0x0000000a18127981 */ /* 0x001ea8000c1e1900 */
[----:B------:R-:W2:Y:S01]  /*1530*/  LDG.E R13, desc[UR10][R26.64] ;  /* 0x0000000a1a0d7981 */ /* 0x000ea2000c1e1900 */
[----:B------:R-:W-:Y:S02]  /*1540*/  IADD3 R16, PT, PT, R12, 0x1, RZ ;  /* 0x000000010c107810 */ /* 0x000fe40007ffe0ff */
[----:B------:R-:W-:Y:S02]  /*1550*/  IADD3 R19, PT, PT, R21, 0x1, RZ ;  /* 0x0000000115137810 */ /* 0x000fe40007ffe0ff */
[----:B------:R-:W-:-:S03]  /*1560*/  SHF.R.S32.HI R17, RZ, 0x1f, R16 ;  /* 0x0000001fff117819 */ /* 0x000fc60000011410 */
[----:B------:R-:W-:-:S04]  /*1570*/  IMAD.WIDE.U32 R16, R0, UR12, R16 ;  /* 0x0000000c00107c25 */ /* 0x000fc8000f8e0010 */
[----:B------:R-:W-:-:S04]  /*1580*/  IMAD.IADD R14, R7, 0x1, R17 ;  /* 0x00000001070e7824 */ /* 0x000fc800078e0211 */
[----:B------:R-:W-:Y:S02]  /*1590*/  IMAD R17, R14, UR14, RZ ;  /* 0x0000000e0e117c24 */ /* 0x000fe4000f8e02ff */
[----:B------:R-:W-:-:S04]  /*15a0*/  IMAD.WIDE.U32 R14, R16, UR14, R4 ;  /* 0x0000000e100e7c25 */ /* 0x000fc8000f8e0004 */
[----:B------:R-:W-:Y:S01]  /*15b0*/  IMAD R17, R16, UR15, R17 ;  /* 0x0000000f10117c24 */ /* 0x000fe2000f8e0211 */
[----:B------:R-:W-:-:S03]  /*15c0*/  LEA R22, P1, R14, UR20, 0x2 ;  /* 0x000000140e167c11 */ /* 0x000fc6000f8210ff */
[----:B------:R-:W-:Y:S01]  /*15d0*/  IMAD.IADD R17, R15, 0x1, R17 ;  /* 0x000000010f117824 */ /* 0x000fe200078e0211 */
[----:B------:R-:W-:-:S04]  /*15e0*/  IADD3 R15, P2, PT, R19, R10, RZ ;  /* 0x0000000a130f7210 */ /* 0x000fc80007f5e0ff */
[----:B------:R-:W-:Y:S02]  /*15f0*/  LEA.HI.X R23, R14, UR21, R17, 0x2, P1 ;  /* 0x000000150e177c11 */ /* 0x000fe400088f1411 */
[----:B------:R-:W-:Y:S02]  /*1600*/  IADD3.X R16, PT, PT, RZ, R9, RZ, P2, !PT ;  /* 0x00000009ff107210 */ /* 0x000fe400017fe4ff */
[----:B------:R-:W-:-:S04]  /*1610*/  LEA R14, P1, R15, UR22, 0x2 ;  /* 0x000000160f0e7c11 */ /* 0x000fc8000f8210ff */
[----:B------:R-:W-:Y:S01]  /*1620*/  LEA.HI.X R15, R15, UR23, R16, 0x2, P1 ;  /* 0x000000170f0f7c11 */ /* 0x000fe200088f1410 */
[----:B--2---:R-:W-:-:S05]  /*1630*/  FADD R27, R13, R18 ;  /* 0x000000120d1b7221 */ /* 0x004fca0000000000 */
[----:B------:R0:W-:Y:S04]  /*1640*/  STG.E desc[UR10][R24.64], R27 ;  /* 0x0000001b18007986 */ /* 0x0001e8000c10190a */
[----:B------:R1:W0:Y:S04]  /*1650*/  LDG.E R13, desc[UR10][R22.64] ;  /* 0x0000000a160d7981 */ /* 0x000228000c1e1900 */
[----:B------:R-:W0:Y:S01]  /*1660*/  LDG.E R20, desc[UR10][R14.64] ;  /* 0x0000000a0e147981 */ /* 0x000e22000c1e1900 */
[----:B------:R-:W-:Y:S02]  /*1670*/  VIADD R18, R12, 0x2 ;  /* 0x000000020c127836 */ /* 0x000fe40000000000 */
[----:B------:R-:W-:-:S03]  /*1680*/  VIADD R29, R21, 0x2 ;  /* 0x00000002151d7836 */ /* 0x000fc60000000000 */
[----:B------:R-:W-:-:S03]  /*1690*/  SHF.R.S32.HI R19, RZ, 0x1f, R18 ;  /* 0x0000001fff137819 */ /* 0x000fc60000011412 */
[----:B------:R-:W-:-:S05]  /*16a0*/  IMAD.WIDE.U32 R18, R0, UR12, R18 ;  /* 0x0000000c00127c25 */ /* 0x000fca000f8e0012 */
[----:B------:R-:W-:-:S05]  /*16b0*/  IADD3 R16, PT, PT, R7, R19, RZ ;  /* 0x0000001307107210 */ /* 0x000fca0007ffe0ff */
[----:B------:R-:W-:Y:S02]  /*16c0*/  IMAD R19, R16, UR14, RZ ;  /* 0x0000000e10137c24 */ /* 0x000fe4000f8e02ff */
[----:B------:R-:W-:-:S04]  /*16d0*/  IMAD.WIDE.U32 R16, R18, UR14, R4 ;  /* 0x0000000e12107c25 */ /* 0x000fc8000f8e0004 */
[----:B------:R-:W-:Y:S01]  /*16e0*/  IMAD R19, R18, UR15, R19 ;  /* 0x0000000f12137c24 */ /* 0x000fe2000f8e0213 */
[----:B------:R-:W-:-:S04]  /*16f0*/  LEA R18, P1, R16, UR20, 0x2 ;  /* 0x0000001410127c11 */ /* 0x000fc8000f8210ff */
[----:B------:R-:W-:Y:S02]  /*1700*/  IADD3 R19, PT, PT, R17, R19, RZ ;  /* 0x0000001311137210 */ /* 0x000fe40007ffe0ff */
[----:B------:R-:W-:Y:S02]  /*1710*/  IADD3 R17, P2, PT, R29, R10, RZ ;  /* 0x0000000a1d117210 */ /* 0x000fe40007f5e0ff */
[----:B------:R-:W-:Y:S02]  /*1720*/  LEA.HI.X R19, R16, UR21, R19, 0x2, P1 ;  /* 0x0000001510137c11 */ /* 0x000fe400088f1413 */
[----:B------:R-:W-:Y:S01]  /*1730*/  LEA R16, P1, R17, UR22, 0x2 ;  /* 0x0000001611107c11 */ /* 0x000fe2000f8210ff */
[----:B-1----:R-:W-:-:S05]  /*1740*/  IMAD.X R22, RZ, RZ, R9, P2 ;  /* 0x000000ffff167224 */ /* 0x002fca00010e0609 */
[----:B------:R-:W-:Y:S01]  /*1750*/  LEA.HI.X R17, R17, UR23, R22, 0x2, P1 ;  /* 0x0000001711117c11 */ /* 0x000fe200088f1416 */
[----:B0-----:R-:W-:-:S05]  /*1760*/  FADD R27, R13, R20 ;  /* 0x000000140d1b7221 */ /* 0x001fca0000000000 */
[----:B------:R0:W-:Y:S04]  /*1770*/  STG.E desc[UR10][R14.64], R27 ;  /* 0x0000001b0e007986 */ /* 0x0001e8000c10190a */
[----:B------:R-:W2:Y:S04]  /*1780*/  LDG.E R18, desc[UR10][R18.64] ;  /* 0x0000000a12127981 */ /* 0x000ea8000c1e1900 */
[----:B------:R-:W2:Y:S01]  /*1790*/  LDG.E R25, desc[UR10][R16.64] ;  /* 0x0000000a10197981 */ /* 0x000ea2000c1e1900 */
[----:B------:R-:W-:-:S04]  /*17a0*/  IADD3 R12, PT, PT, R12, 0x3, RZ ;  /* 0x000000030c0c7810 */ /* 0x000fc80007ffe0ff */
[----:B------:R-:W-:-:S03]  /*17b0*/  SHF.R.S32.HI R13, RZ, 0x1f, R12 ;  /* 0x0000001fff0d7819 */ /* 0x000fc6000001140c */
[----:B------:R-:W-:-:S04]  /*17c0*/  IMAD.WIDE.U32 R12, R0, UR12, R12 ;  /* 0x0000000c000c7c25 */ /* 0x000fc8000f8e000c */
[----:B------:R-:W-:Y:S01]  /*17d0*/  IMAD.IADD R7, R7, 0x1, R13 ;  /* 0x0000000107077824 */ /* 0x000fe200078e020d */
[----:B------:R-:W-:Y:S01]  /*17e0*/  IADD3 R13, PT, PT, R21, 0x3, RZ ;  /* 0x00000003150d7810 */ /* 0x000fe20007ffe0ff */
[----:B------:R-:W-:-:S04]  /*17f0*/  IMAD.WIDE.U32 R22, R12, UR14, R4 ;  /* 0x0000000e0c167c25 */ /* 0x000fc8000f8e0004 */
[----:B------:R-:W-:Y:S01]  /*1800*/  IMAD R29, R7, UR14, RZ ;  /* 0x0000000e071d7c24 */ /* 0x000fe2000f8e02ff */
[----:B------:R-:W-:-:S03]  /*1810*/  IADD3 R7, P2, PT, R13, R10, RZ ;  /* 0x0000000a0d077210 */ /* 0x000fc60007f5e0ff */
[----:B------:R-:W-:Y:S01]  /*1820*/  IMAD R13, R12, UR15, R29 ;  /* 0x0000000f0c0d7c24 */ /* 0x000fe2000f8e021d */
[----:B0-----:R-:W-:Y:S01]  /*1830*/  LEA R14, P1, R7, UR22, 0x2 ;  /* 0x00000016070e7c11 */ /* 0x001fe2000f8210ff */
[----:B------:R-:W-:Y:S01]  /*1840*/  IMAD.X R20, RZ, RZ, R9, P2 ;  /* 0x000000ffff147224 */ /* 0x000fe200010e0609 */
[C---:B------:R-:W-:Y:S02]  /*1850*/  LEA R12, P2, R22.reuse, UR20, 0x2 ;  /* 0x00000014160c7c11 */ /* 0x040fe4000f8410ff */
[----:B------:R-:W-:Y:S02]  /*1860*/  IADD3 R13, PT, PT, R23, R13, RZ ;  /* 0x0000000d170d7210 */ /* 0x000fe40007ffe0ff */
[----:B------:R-:W-:Y:S02]  /*1870*/  LEA.HI.X R15, R7, UR23, R20, 0x2, P1 ;  /* 0x00000017070f7c11 */ /* 0x000fe400088f1414 */
[----:B------:R-:W-:Y:S01]  /*1880*/  LEA.HI.X R13, R22, UR21, R13, 0x2, P2 ;  /* 0x00000015160d7c11 */ /* 0x000fe200090f140d */
[----:B--2---:R-:W-:-:S05]  /*1890*/  FADD R25, R18, R25 ;  /* 0x0000001912197221 */ /* 0x004fca0000000000 */
[----:B------:R2:W-:Y:S04]  /*18a0*/  STG.E desc[UR10][R16.64], R25 ;  /* 0x0000001910007986 */ /* 0x0005e8000c10190a */
[----:B------:R-:W3:Y:S04]  /*18b0*/  LDG.E R12, desc[UR10][R12.64] ;  /* 0x0000000a0c0c7981 */ /* 0x000ee8000c1e1900 */
[----:B------:R-:W3:Y:S01]  /*18c0*/  LDG.E R7, desc[UR10][R14.64] ;  /* 0x0000000a0e077981 */ /* 0x000ee2000c1e1900 */
[----:B------:R-:W-:Y:S01]  /*18d0*/  VIADD R21, R21, 0x4 ;  /* 0x0000000415157836 */ /* 0x000fe20000000000 */
[----:B------:R-:W-:Y:S01]  /*18e0*/  UMOV UR4, URZ ;  /* 0x000000ff00047c82 */ /* 0x000fe20008000000 */
[----:B---3--:R-:W-:-:S05]  /*18f0*/  FADD R7, R12, R7 ;  /* 0x000000070c077221 */ /* 0x008fca0000000000 */
[----:B------:R2:W-:Y:S02]  /*1900*/  STG.E desc[UR10][R14.64], R7 ;  /* 0x000000070e007986 */ /* 0x0005e4000c10190a */
.L_x_8:
[----:B------:R-:W-:Y:S05]  /*1910*/  BRA.U !UP0, `(.L_x_7) ;  /* 0x0000000508307547 */ /* 0x000fea000b800000 */
[----:B------:R-:W-:Y:S02]  /*1920*/  UISETP.NE.U32.AND UP1, UPT, UR8, 0x1, UPT ;  /* 0x000000010800788c */ /* 0x000fe4000bf25070 */
[----:B------:R-:W-:Y:S02]  /*1930*/  ULOP3.LUT UR7, UR16, 0x1, URZ, 0xc0, !UPT ;  /* 0x0000000110077892 */ /* 0x000fe4000f8ec0ff */
[----:B------:R-:W-:Y:S02]  /*1940*/  UISETP.NE.AND.EX UP1, UPT, URZ, URZ, UPT, UP1 ;  /* 0x000000ffff00728c */ /* 0x000fe4000bf25310 */
[----:B------:R-:W-:-:S04]  /*1950*/  UISETP.NE.U32.AND UP0, UPT, UR7, 0x1, UPT ;  /* 0x000000010700788c */ /* 0x000fc8000bf05070 */
[----:B------:R-:W-:-:S03]  /*1960*/  UISETP.NE.U32.AND.EX UP0, UPT, URZ, URZ, UPT, UP0 ;  /* 0x000000ffff00728c */ /* 0x000fc6000bf05100 */
[----:B------:R-:W-:Y:S08]  /*1970*/  BRA.U !UP1, `(.L_x_9) ;  /* 0x0000000109b47547 */ /* 0x000ff0000b800000 */
[----:B------:R-:W3:Y:S01]  /*1980*/  LDCU.64 UR8, c[0x0][0x3a8] ;  /* 0x00007500ff0877ac */ /* 0x000ee20008000a00 */
[----:B------:R-:W-:Y:S01]  /*1990*/  IMAD R18, R8, UR16, R21 ;  /* 0x0000001008127c24 */ /* 0x000fe2000f8e0215 */
[----:B-1----:R-:W-:Y:S01]  /*19a0*/  SHF.R.S32.HI R23, RZ, 0x1f, R0 ;  /* 0x0000001fff177819 */ /* 0x002fe20000011400 */
[----:B------:R-:W1:Y:S03]  /*19b0*/  LDCU.64 UR12, c[0x0][0x3b0] ;  /* 0x00007600ff0c77ac */ /* 0x000e660008000a00 */
[--C-:B------:R-:W-:Y:S01]  /*19c0*/  SHF.R.S32.HI R19, RZ, 0x1f, R18.reuse ;  /* 0x0000001fff137819 */ /* 0x100fe20000011412 */
[----:B------:R-:W4:Y:S01]  /*19d0*/  LDCU.128 UR20, c[0x0][0x380] ;  /* 0x00007000ff1477ac */ /* 0x000f220008000c00 */
[----:B---3--:R-:W-:Y:S02]  /*19e0*/  IMAD R23, R23, UR8, RZ ;  /* 0x0000000817177c24 */ /* 0x008fe4000f8e02ff */
[----:B--2---:R-:W-:-:S04]  /*19f0*/  IMAD.WIDE.U32 R14, R0, UR8, R18 ;  /* 0x00000008000e7c25 */ /* 0x004fc8000f8e0012 */
[----:B------:R-:W-:Y:S02]  /*1a00*/  IMAD R23, R0, UR9, R23 ;  /* 0x0000000900177c24 */ /* 0x000fe4000f8e0217 */
[----:B-1----:R-:W-:-:S03]  /*1a10*/  IMAD.WIDE.U32 R12, R14, UR12, R4 ;  /* 0x0000000c0e0c7c25 */ /* 0x002fc6000f8e0004 */
[----:B------:R-:W-:Y:S02]  /*1a20*/  IADD3 R7, PT, PT, R23, R15, RZ ;  /* 0x0000000f17077210 */ /* 0x000fe40007ffe0ff */
[----:B------:R-:W-:-:S03]  /*1a30*/  IADD3 R15, P1, PT, R21, R10, RZ ;  /* 0x0000000a150f7210 */ /* 0x000fc60007f3e0ff */
[----:B------:R-:W-:Y:S01]  /*1a40*/  IMAD R7, R7, UR12, RZ ;  /* 0x0000000c07077c24 */ /* 0x000fe2000f8e02ff */
[----:B------:R-:W-:Y:S02]  /*1a50*/  IADD3.X R20, PT, PT, R9, UR4, RZ, P1, !PT ;  /* 0x0000000409147c10 */ /* 0x000fe40008ffe4ff */
[----:B----4-:R-:W-:Y:S01]  /*1a60*/  LEA R16, P1, R12, UR20, 0x2 ;  /* 0x000000140c107c11 */ /* 0x010fe2000f8210ff */
[----:B------:R-:W-:Y:S01]  /*1a70*/  IMAD R7, R14, UR13, R7 ;  /* 0x0000000d0e077c24 */ /* 0x000fe2000f8e0207 */
[----:B------:R-:W-:-:S03]  /*1a80*/  LEA R14, P2, R15, UR22, 0x2 ;  /* 0x000000160f0e7c11 */ /* 0x000fc6000f8410ff */
[----:B------:R-:W-:Y:S01]  /*1a90*/  IMAD.IADD R7, R13, 0x1, R7 ;  /* 0x000000010d077824 */ /* 0x000fe200078e0207 */
[----:B------:R-:W-:-:S04]  /*1aa0*/  LEA.HI.X R15, R15, UR23, R20, 0x2, P2 ;  /* 0x000000170f0f7c11 */ /* 0x000fc800090f1414 */
[----:B------:R-:W-:Y:S02]  /*1ab0*/  LEA.HI.X R17, R12, UR21, R7, 0x2, P1 ;  /* 0x000000150c117c11 */ /* 0x000fe400088f1407 */
[----:B0-----:R-:W2:Y:S04]  /*1ac0*/  LDG.E R7, desc[UR10][R14.64] ;  /* 0x0000000a0e077981 */ /* 0x001ea8000c1e1900 */
[----:B------:R0:W2:Y:S01]  /*1ad0*/  LDG.E R20, desc[UR10][R16.64] ;  /* 0x0000000a10147981 */ /* 0x0000a2000c1e1900 */
[----:B------:R-:W-:-:S04]  /*1ae0*/  IADD3 R12, PT, PT, R18, 0x1, RZ ;  /* 0x00000001120c7810 */ /* 0x000fc80007ffe0ff */
[----:B------:R-:W-:-:S03]  /*1af0*/  SHF.R.S32.HI R13, RZ, 0x1f, R12 ;  /* 0x0000001fff0d7819 */ /* 0x000fc6000001140c */
[----:B------:R-:W-:-:S04]  /*1b00*/  IMAD.WIDE.U32 R12, R0, UR8, R12 ;  /* 0x00000008000c7c25 */ /* 0x000fc8000f8e000c */
[----:B------:R-:W-:Y:S01]  /*1b10*/  IMAD.IADD R23, R23, 0x1, R13 ;  /* 0x0000000117177824 */ /* 0x000fe200078e020d */
[----:B------:R-:W-:Y:S01]  /*1b20*/  IADD3 R13, PT, PT, R21, 0x1, RZ ;  /* 0x00000001150d7810 */ /* 0x000fe20007ffe0ff */
[----:B------:R-:W-:-:S03]  /*1b30*/  IMAD.WIDE.U32 R18, R12, UR12, R4 ;  /* 0x0000000c0c127c25 */ /* 0x000fc6000f8e0004 */
[----:B------:R-:W-:Y:S01]  /*1b40*/  IADD3 R13, P2, PT, R13, R10, RZ ;  /* 0x0000000a0d0d7210 */ /* 0x000fe20007f5e0ff */
[----:B------:R-:W-:-:S04]  /*1b50*/  IMAD R23, R23, UR12, RZ ;  /* 0x0000000c17177c24 */ /* 0x000fc8000f8e02ff */
[----:B------:R-:W-:Y:S01]  /*1b60*/  IMAD R23, R12, UR13, R23 ;  /* 0x0000000d0c177c24 */ /* 0x000fe2000f8e0217 */
[----:B------:R-:W-:Y:S01]  /*1b70*/  LEA R12, P1, R13, UR22, 0x2 ;  /* 0x000000160d0c7c11 */ /* 0x000fe2000f8210ff */
[----:B------:R-:W-:Y:S01]  /*1b80*/  IMAD.X R22, RZ, RZ, R9, P2 ;  /* 0x000000ffff167224 */ /* 0x000fe200010e0609 */
[C---:B0-----:R-:W-:Y:S02]  /*1b90*/  LEA R16, P2, R18.reuse, UR20, 0x2 ;  /* 0x0000001412107c11 */ /* 0x041fe4000f8410ff */
[----:B------:R-:W-:Y:S02]  /*1ba0*/  IADD3 R23, PT, PT, R19, R23, RZ ;  /* 0x0000001713177210 */ /* 0x000fe40007ffe0ff */
[----:B------:R-:W-:Y:S02]  /*1bb0*/  LEA.HI.X R13, R13, UR23, R22, 0x2, P1 ;  /* 0x000000170d0d7c11 */ /* 0x000fe400088f1416 */
[----:B------:R-:W-:Y:S01]  /*1bc0*/  LEA.HI.X R17, R18, UR21, R23, 0x2, P2 ;  /* 0x0000001512117c11 */ /* 0x000fe200090f1417 */
[----:B--2---:R-:W-:-:S05]  /*1bd0*/  FADD R7, R20, R7 ;  /* 0x0000000714077221 */ /* 0x004fca0000000000 */
[----:B------:R3:W-:Y:S04]  /*1be0*/  STG.E desc[UR10][R14.64], R7 ;  /* 0x000000070e007986 */ /* 0x0007e8000c10190a */
[----:B------:R-:W2:Y:S04]  /*1bf0*/  LDG.E R16, desc[UR10][R16.64] ;  /* 0x0000000a10107981 */ /* 0x000ea8000c1e1900 */
[----:B------:R-:W2:Y:S01]  /*1c00*/  LDG.E R19, desc[UR10][R12.64] ;  /* 0x0000000a0c137981 */ /* 0x000ea2000c1e1900 */
[----:B------:R-:W-:Y:S01]  /*1c10*/  VIADD R21, R21, 0x2 ;  /* 0x0000000215157836 */ /* 0x000fe20000000000 */
[----:B------:R-:W-:Y:S01]  /*1c20*/  UMOV UR4, URZ ;  /* 0x000000ff00047c82 */ /* 0x000fe20008000000 */
[----:B--2---:R-:W-:-:S05]  /*1c30*/  FADD R19, R16, R19 ;  /* 0x0000001310137221 */ /* 0x004fca0000000000 */
[----:B------:R3:W-:Y:S02]  /*1c40*/  STG.E desc[UR10][R12.64], R19 ;  /* 0x000000130c007986 */ /* 0x0007e4000c10190a */
.L_x_9:
[----:B------:R-:W-:Y:S05]  /*1c50*/  BRA.U UP0, `(.L_x_7) ;  /* 0x0000000100607547 */ /* 0x000fea000b800000 */
[----:B------:R-:W4:Y:S01]  /*1c60*/  LDCU.64 UR8, c[0x0][0x3a8] ;  /* 0x00007500ff0877ac */ /* 0x000f220008000a00 */
[----:B---3--:R-:W-:Y:S01]  /*1c70*/  IMAD R12, R8, UR16, R21 ;  /* 0x00000010080c7c24 */ /* 0x008fe2000f8e0215 */
[----:B--2---:R-:W-:Y:S01]  /*1c80*/  SHF.R.S32.HI R7, RZ, 0x1f, R0 ;  /* 0x0000001fff077819 */ /* 0x004fe20000011400 */
[----:B------:R-:W2:Y:S01]  /*1c90*/  LDCU.64 UR12, c[0x0][0x3b0] ;  /* 0x00007600ff0c77ac */ /* 0x000ea20008000a00 */
[----:B------:R-:W-:Y:S02]  /*1ca0*/  IADD3 R21, P2, PT, R21, R10, RZ ;  /* 0x0000000a15157210 */ /* 0x000fe40007f5e0ff */
[--C-:B------:R-:W-:Y:S01]  /*1cb0*/  SHF.R.S32.HI R13, RZ, 0x1f, R12.reuse ;  /* 0x0000001fff0d7819 */ /* 0x100fe2000001140c */
[----:B------:R-:W3:Y:S01]  /*1cc0*/  LDCU.128 UR16, c[0x0][0x380] ;  /* 0x00007000ff1077ac */ /* 0x000ee20008000c00 */
[----:B-1----:R-:W-:Y:S01]  /*1cd0*/  IADD3.X R14, PT, PT, R9, UR4, RZ, P2, !PT ;  /* 0x00000004090e7c10 */ /* 0x002fe200097fe4ff */
[----:B----4-:R-:W-:Y:S02]  /*1ce0*/  IMAD R7, R7, UR8, RZ ;  /* 0x0000000807077c24 */ /* 0x010fe4000f8e02ff */
[----:B------:R-:W-:-:S04]  /*1cf0*/  IMAD.WIDE.U32 R12, R0, UR8, R12 ;  /* 0x00000008000c7c25 */ /* 0x000fc8000f8e000c */
[----:B------:R-:W-:Y:S02]  /*1d00*/  IMAD R7, R0, UR9, R7 ;  /* 0x0000000900077c24 */ /* 0x000fe4000f8e0207 */
[----:B--2---:R-:W-:Y:S01]  /*1d10*/  IMAD.WIDE.U32 R10, R12, UR12, R4 ;  /* 0x0000000c0c0a7c25 */ /* 0x004fe2000f8e0004 */
[----:B---3--:R-:W-:Y:S02]  /*1d20*/  LEA R8, P1, R21, UR18, 0x2 ;  /* 0x0000001215087c11 */ /* 0x008fe4000f8210ff */
[----:B------:R-:W-:Y:S02]  /*1d30*/  IADD3 R7, PT, PT, R7, R13, RZ ;  /* 0x0000000d07077210 */ /* 0x000fe40007ffe0ff */
[----:B------:R-:W-:-:S03]  /*1d40*/  LEA.HI.X R9, R21, UR19, R14, 0x2, P1 ;  /* 0x0000001315097c11 */ /* 0x000fc600088f140e */
[----:B------:R-:W-:-:S04]  /*1d50*/  IMAD R7, R7, UR12, RZ ;  /* 0x0000000c07077c24 */ /* 0x000fc8000f8e02ff */
[----:B------:R-:W-:Y:S01]  /*1d60*/  IMAD R7, R12, UR13, R7 ;  /* 0x0000000d0c077c24 */ /* 0x000fe2000f8e0207 */
[----:B------:R-:W-:-:S03]  /*1d70*/  LEA R12, P2, R10, UR16, 0x2 ;  /* 0x000000100a0c7c11 */ /* 0x000fc6000f8410ff */
[----:B------:R-:W-:-:S05]  /*1d80*/  IMAD.IADD R7, R11, 0x1, R7 ;  /* 0x000000010b077824 */ /* 0x000fca00078e0207 */
[----:B------:R-:W-:Y:S02]  /*1d90*/  LEA.HI.X R13, R10, UR17, R7, 0x2, P2 ;  /* 0x000000110a0d7c11 */ /* 0x000fe400090f1407 */
[----:B0-----:R-:W2:Y:S04]  /*1da0*/  LDG.E R7, desc[UR10][R8.64] ;  /* 0x0000000a08077981 */ /* 0x001ea8000c1e1900 */
[----:B------:R-:W2:Y:S02]  /*1db0*/  LDG.E R12, desc[UR10][R12.64] ;  /* 0x0000000a0c0c7981 */ /* 0x000ea4000c1e1900 */
[----:B--2---:R-:W-:-:S05]  /*1dc0*/  FADD R7, R12, R7 ;  /* 0x000000070c077221 */ /* 0x004fca0000000000 */
[----:B------:R4:W-:Y:S02]  /*1dd0*/  STG.E desc[UR10][R8.64], R7 ;  /* 0x0000000708007986 */ /* 0x0009e4000c10190a */
.L_x_7:
[----:B------:R-:W-:Y:S05]  /*1de0*/  @!P0 BRA `(.L_x_10) ;  /* 0xffffffe800948947 */ /* 0x000fea000383ffff */
[----:B------:R-:W5:Y:S01]  /*1df0*/  LDCU.64 UR4, c[0x0][0x3b0] ;  /* 0x00007600ff0477ac */ /* 0x000f620008000a00 */
[----:B------:R-:W-:-:S04]  /*1e00*/  IADD3 R4, P0, PT, R4, 0x1, RZ ;  /* 0x0000000104047810 */ /* 0x000fc80007f1e0ff */
[----:B------:R-:W-:Y:S02]  /*1e10*/  IADD3.X R5, PT, PT, RZ, R5, RZ, P0, !PT ;  /* 0x00000005ff057210 */ /* 0x000fe400007fe4ff */
[----:B-----5:R-:W-:-:S04]  /*1e20*/  ISETP.GE.U32.AND P0, PT, R4, UR4, PT ;  /* 0x0000000404007c0c */ /* 0x020fc8000bf06070 */
[----:B------:R-:W-:-:S13]  /*1e30*/  ISETP.GE.U32.AND.EX P0, PT, R5, UR5, PT, P0 ;  /* 0x0000000505007c0c */ /* 0x000fda000bf06100 */
[----:B------:R-:W-:Y:S05]  /*1e40*/  @!P0 BRA `(.L_x_11) ;  /* 0xffffffe800148947 */ /* 0x000fea000383ffff */
[----:B0-----:R-:W-:Y:S05]  /*1e50*/  EXIT ;  /* 0x000000000000794d */ /* 0x001fea0003800000 */
        .weak           $__internal_0_$__cuda_sm20_div_u64
        .type           $__internal_0_$__cuda_sm20_div_u64,@function
        .size           $__internal_0_$__cuda_sm20_div_u64,(.L_x_27 - $__internal_0_$__cuda_sm20_div_u64)
$__internal_0_$__cuda_sm20_div_u64:
[----:B------:R-:W-:Y:S01]  /*1e60*/  IMAD.MOV.U32 R12, RZ, RZ, R6 ;  /* 0x000000ffff0c7224 */ /* 0x000fe200078e0006 */
[----:B------:R-:W-:-:S05]  /*1e70*/  MOV R13, R5 ;  /* 0x00000005000d7202 */ /* 0x000fca0000000f00 */
[----:B------:R-:W0:Y:S08]  /*1e80*/  I2F.U64.RP R12, R12 ;  /* 0x0000000c000c7312 */ /* 0x000e300000309000 */
[----:B0-----:R-:W0:Y:S02]  /*1e90*/  MUFU.RCP R8, R12 ;  /* 0x0000000c00087308 */ /* 0x001e240000001000 */
[----:B0-----:R-:W-:-:S06]  /*1ea0*/  VIADD R8, R8, 0x1ffffffe ;  /* 0x1ffffffe08087836 */ /* 0x001fcc0000000000 */
[----:B------:R-:W0:Y:S02]  /*1eb0*/  F2I.U64.TRUNC R8, R8 ;  /* 0x0000000800087311 */ /* 0x000e24000020d800 */
[----:B0-----:R-:W-:-:S04]  /*1ec0*/  IMAD.WIDE.U32 R10, R8, R6, RZ ;  /* 0x00000006080a7225 */ /* 0x001fc800078e00ff */
[----:B------:R-:W-:Y:S01]  /*1ed0*/  IMAD R11, R8, R5, R11 ;  /* 0x00000005080b7224 */ /* 0x000fe200078e020b */
[----:B------:R-:W-:-:S03]  /*1ee0*/  IADD3 R15, P0, PT, RZ, -R10, RZ ;  /* 0x8000000aff0f7210 */ /* 0x000fc60007f1e0ff */
[----:B------:R-:W-:Y:S02]  /*1ef0*/  IMAD R11, R9, R6, R11 ;  /* 0x00000006090b7224 */ /* 0x000fe400078e020b */
[----:B------:R-:W-:-:S03]  /*1f00*/  IMAD.HI.U32 R10, R8, R15, RZ ;  /* 0x0000000f080a7227 */ /* 0x000fc600078e00ff */
[----:B------:R-:W-:Y:S01]  /*1f10*/  IADD3.X R17, PT, PT, RZ, ~R11, RZ, P0, !PT ;  /* 0x8000000bff117210 */ /* 0x000fe200007fe4ff */
[----:B------:R-:W-:-:S04]  /*1f20*/  IMAD.MOV.U32 R11, RZ, RZ, R8 ;  /* 0x000000ffff0b7224 */ /* 0x000fc800078e0008 */
[----:B------:R-:W-:-:S04]  /*1f30*/  IMAD.WIDE.U32 R10, P0, R8, R17, R10 ;  /* 0x00000011080a7225 */ /* 0x000fc8000780000a */
[C---:B------:R-:W-:Y:S02]  /*1f40*/  IMAD R13, R9.reuse, R17, RZ ;  /* 0x00000011090d7224 */ /* 0x040fe400078e02ff */
[----:B------:R-:W-:-:S04]  /*1f50*/  IMAD.HI.U32 R10, P1, R9, R15, R10 ;  /* 0x0000000f090a7227 */ /* 0x000fc8000782000a */
[----:B------:R-:W-:Y:S01]  /*1f60*/  IMAD.HI.U32 R17, R9, R17, RZ ;  /* 0x0000001109117227 */ /* 0x000fe200078e00ff */
[----:B------:R-:W-:-:S04]  /*1f70*/  IADD3 R11, P2, PT, R13, R10, RZ ;  /* 0x0000000a0d0b7210 */ /* 0x000fc80007f5e0ff */
[----:B------:R-:W-:Y:S01]  /*1f80*/  IADD3.X R10, PT, PT, R17, R9, RZ, P0, !PT ;  /* 0x00000009110a7210 */ /* 0x000fe200007fe4ff */
[----:B------:R-:W-:-:S03]  /*1f90*/  IMAD.WIDE.U32 R8, R11, R6, RZ ;  /* 0x000000060b087225 */ /* 0x000fc600078e00ff */
[----:B------:R-:W-:Y:S01]  /*1fa0*/  IADD3.X R13, PT, PT, RZ, RZ, R10, P2, P1 ;  /* 0x000000ffff0d7210 */ /* 0x000fe200017e240a */
[----:B------:R-:W-:Y:S01]  /*1fb0*/  IMAD R9, R11, R5, R9 ;  /* 0x000000050b097224 */ /* 0x000fe200078e0209 */
[----:B------:R-:W-:-:S03]  /*1fc0*/  IADD3 R15, P0, PT, RZ, -R8, RZ ;  /* 0x80000008ff0f7210 */ /* 0x000fc60007f1e0ff */
[----:B------:R-:W-:Y:S02]  /*1fd0*/  IMAD R9, R13, R6, R9 ;  /* 0x000000060d097224 */ /* 0x000fe400078e0209 */
[----:B------:R-:W-:-:S04]  /*1fe0*/  IMAD.HI.U32 R10, R11, R15, RZ ;  /* 0x0000000f0b0a7227 */ /* 0x000fc800078e00ff */
[----:B------:R-:W-:-:S04]  /*1ff0*/  IMAD.X R8, RZ, RZ, ~R9, P0 ;  /* 0x000000ffff087224 */ /* 0x000fc800000e0e09 */
[----:B------:R-:W-:-:S04]  /*2000*/  IMAD.WIDE.U32 R10, P0, R11, R8, R10 ;  /* 0x000000080b0a7225 */ /* 0x000fc8000780000a */
[C---:B------:R-:W-:Y:S02]  /*2010*/  IMAD R9, R13.reuse, R8, RZ ;  /* 0x000000080d097224 */ /* 0x040fe400078e02ff */
[----:B------:R-:W-:-:S04]  /*2020*/  IMAD.HI.U32 R10, P1, R13, R15, R10 ;  /* 0x0000000f0d0a7227 */ /* 0x000fc8000782000a */
[----:B------:R-:W-:Y:S01]  /*2030*/  IMAD.HI.U32 R8, R13, R8, RZ ;  /* 0x000000080d087227 */ /* 0x000fe200078e00ff */
[----:B------:R-:W-:-:S03]  /*2040*/  IADD3 R10, P2, PT, R9, R10, RZ ;  /* 0x0000000a090a7210 */ /* 0x000fc60007f5e0ff */
[----:B------:R-:W-:Y:S01]  /*2050*/  IMAD.MOV.U32 R9, RZ, RZ, RZ ;  /* 0x000000ffff097224 */ /* 0x000fe200078e00ff */
[----:B------:R-:W-:Y:S01]  /*2060*/  IADD3.X R13, PT, PT, R8, R13, RZ, P0, !PT ;  /* 0x0000000d080d7210 */ /* 0x000fe200007fe4ff */
[----:B------:R-:W-:-:S03]  /*2070*/  IMAD.HI.U32 R8, R10, R7, RZ ;  /* 0x000000070a087227 */ /* 0x000fc600078e00ff */
[----:B------:R-:W-:Y:S01]  /*2080*/  IADD3.X R12, PT, PT, RZ, RZ, R13, P2, P1 ;  /* 0x000000ffff0c7210 */ /* 0x000fe200017e240d */
[----:B------:R-:W-:-:S04]  /*2090*/  IMAD.WIDE.U32 R8, R10, R3, R8 ;  /* 0x000000030a087225 */ /* 0x000fc800078e0008 */
[C---:B------:R-:W-:Y:S02]  /*20a0*/  IMAD R11, R12.reuse, R3, RZ ;  /* 0x000000030c0b7224 */ /* 0x040fe400078e02ff */
[----:B------:R-:W-:-:S04]  /*20b0*/  IMAD.HI.U32 R8, P0, R12, R7, R8 ;  /* 0x000000070c087227 */ /* 0x000fc80007800008 */
[----:B------:R-:W-:Y:S01]  /*20c0*/  IMAD.HI.U32 R10, R12, R3, RZ ;  /* 0x000000030c0a7227 */ /* 0x000fe200078e00ff */
[----:B------:R-:W-:-:S04]  /*20d0*/  IADD3 R11, P1, PT, R11, R8, RZ ;  /* 0x000000080b0b7210 */ /* 0x000fc80007f3e0ff */
[----:B------:R-:W-:Y:S01]  /*20e0*/  IADD3.X R10, PT, PT, R10, RZ, RZ, P0, !PT ;  /* 0x000000ff0a0a7210 */ /* 0x000fe200007fe4ff */
[----:B------:R-:W-:-:S04]  /*20f0*/  IMAD.WIDE.U32 R8, R11, R6, RZ ;  /* 0x000000060b087225 */ /* 0x000fc800078e00ff */
[----:B------:R-:W-:Y:S01]  /*2100*/  IMAD.X R13, RZ, RZ, R10, P1 ;  /* 0x000000ffff0d7224 */ /* 0x000fe200008e060a */
[----:B------:R-:W-:Y:S01]  /*2110*/  IADD3 R7, P1, PT, -R8, R7, RZ ;  /* 0x0000000708077210 */ /* 0x000fe20007f3e1ff */
[----:B------:R-:W-:-:S03]  /*2120*/  IMAD R9, R11, R5, R9 ;  /* 0x000000050b097224 */ /* 0x000fc600078e0209 */
[-C--:B------:R-:W-:Y:S01]  /*2130*/  ISETP.GE.U32.AND P0, PT, R7, R6.reuse, PT ;  /* 0x000000060700720c */ /* 0x080fe20003f06070 */
[----:B------:R-:W-:-:S05]  /*2140*/  IMAD R8, R13, R6, R9 ;  /* 0x000000060d087224 */ /* 0x000fca00078e0209 */
[----:B------:R-:W-:Y:S02]  /*2150*/  IADD3.X R12, PT, PT, ~R8, R3, RZ, P1, !PT ;  /* 0x00000003080c7210 */ /* 0x000fe40000ffe5ff */
[----:B------:R-:W-:Y:S02]  /*2160*/  IADD3 R3, P1, PT, -R6, R7, RZ ;  /* 0x0000000706037210 */ /* 0x000fe40007f3e1ff */
[C---:B------:R-:W-:Y:S02]  /*2170*/  ISETP.GE.U32.AND.EX P0, PT, R12.reuse, R5, PT, P0 ;  /* 0x000000050c00720c */ /* 0x040fe40003f06100 */
[----:B------:R-:W-:Y:S01]  /*2180*/  IADD3 R8, PT, PT, R11, 0x1, RZ ;  /* 0x000000010b087810 */ /* 0x000fe20007ffe0ff */
[----:B------:R-:W-:Y:S01]  /*2190*/  IMAD.X R10, R12, 0x1, ~R5, P1 ;  /* 0x000000010c0a7824 */ /* 0x000fe200008e0e05 */
[----:B------:R-:W-:Y:S02]  /*21a0*/  SEL R3, R3, R7, P0 ;  /* 0x0000000703037207 */ /* 0x000fe40000000000 */
[----:B------:R-:W-:-:S02]  /*21b0*/  SEL R8, R8, R11, P0 ;  /* 0x0000000b08087207 */ /* 0x000fc40000000000 */
[----:B------:R-:W-:Y:S02]  /*21c0*/  SEL R10, R10, R12, P0 ;  /* 0x0000000c0a0a7207 */ /* 0x000fe40000000000 */
[----:B------:R-:W-:Y:S01]  /*21d0*/  ISETP.GE.U32.AND P0, PT, R3, R6, PT ;  /* 0x000000060300720c */ /* 0x000fe20003f06070 */
[----:B------:R-:W-:Y:S01]  /*21e0*/  VIADD R3, R8, 0x1 ;  /* 0x0000000108037836 */ /* 0x000fe20000000000 */
[----:B------:R-:W-:Y:S02]  /*21f0*/  ISETP.NE.U32.AND P1, PT, R6, RZ, PT ;  /* 0x000000ff0600720c */ /* 0x000fe40003f25070 */
[----:B------:R-:W-:Y:S02]  /*2200*/  ISETP.GE.U32.AND.EX P0, PT, R10, R5, PT, P0 ;  /* 0x000000050a00720c */ /* 0x000fe40003f06100 */
[----:B------:R-:W-:Y:S01]  /*2210*/  ISETP.NE.AND.EX P1, PT, R5, RZ, PT, P1 ;  /* 0x000000ff0500720c */ /* 0x000fe20003f25310 */
[----:B------:R-:W-:Y:S01]  /*2220*/  HFMA2 R5, -RZ, RZ, 0, 0 ;  /* 0x00000000ff057431 */ /* 0x000fe200000001ff */
[----:B------:R-:W-:-:S04]  /*2230*/  SEL R3, R3, R8, P0 ;  /* 0x0000000803037207 */ /* 0x000fc80000000000 */
[----:B------:R-:W-:Y:S01]  /*2240*/  SEL R3, R3, 0xffffffff, P1 ;  /* 0xffffffff03037807 */ /* 0x000fe20000800000 */
[----:B------:R-:W-:Y:S06]  /*2250*/  RET.REL.NODEC R4 `(_Z13col2im_kernelPfS_mmmmmmmmm) ;  /* 0xffffffdc04687950 */ /* 0x000fec0003c3ffff */
.L_x_12:
[----:B------:R-:W-:-:S00]  /*2260*/  BRA `(.L_x_12) ;  /* 0xfffffffc00fc7947 */ /* 0x000fc0000383ffff */
[----:B------:R-:W-:-:S00]  /*2270*/  NOP ;  /* 0x0000000000007918 */ /* 0x000fc00000000000 */
        /* <DEDUP_REMOVED lines=8> */
.L_x_27:


//--------------------- .text._Z13im2col_kernelPfS_mmmmmmm --------------------------
	.section	.text._Z13im2col_kernelPfS_mmmmmmm,"ax",@progbits
	.align	128
        .global         _Z13im2col_kernelPfS_mmmmmmm
        .type           _Z13im2col_kernelPfS_mmmmmmm,@function
        .size           _Z13im2col_kernelPfS_mmmmmmm,(.L_x_28 - _Z13im2col_kernelPfS_mmmmmmm)
        .other          _Z13im2col_kernelPfS_mmmmmmm,@"STO_CUDA_ENTRY STV_DEFAULT"
_Z13im2col_kernelPfS_mmmmmmm:
.text._Z13im2col_kernelPfS_mmmmmmm:
[----:B------:R-:W-:Y:S01]  /*0000*/  LDC R1, c[0x0][0x37c] ;  /* 0x0000df00ff017b82 */ /* 0x000fe20000000800 */
        /* <DEDUP_REMOVED lines=12> */
[----:B0-----:R-:W-:-:S06]  /*00d0*/  VIADD R2, R0, 0xffffffe ;  /* 0x0ffffffe00027836 */ /* 0x001fcc0000000000 */
        /* <DEDUP_REMOVED lines=9> */
[----:B------:R-:W-:Y:S01]  /*0170*/  @P0 IMAD.IADD R4, R4, 0x1, -R5 ;  /* 0x0000000104040824 */ /* 0x000fe200078e0a05 */
[----:B------:R-:W-:-:S04]  /*0180*/  @P0 IADD3 R3, PT, PT, R3, 0x1, RZ ;  /* 0x0000000103030810 */ /* 0x000fc80007ffe0ff */
[----:B------:R-:W-:-:S13]  /*0190*/  ISETP.GE.U32.AND P1, PT, R4, R5, PT ;  /* 0x000000050400720c */ /* 0x000fda0003f26070 */
[----:B------:R-:W-:Y:S01]  /*01a0*/  @P1 VIADD R3, R3, 0x1 ;  /* 0x0000000103031836 */ /* 0x000fe20000000000 */
[----:B------:R-:W-:Y:S01]  /*01b0*/  @!P2 LOP3.LUT R3, RZ, R5, RZ, 0x33, !PT ;  /* 0x00000005ff03a212 */ /* 0x000fe200078e33ff */
[----:B------:R-:W-:Y:S06]  /*01c0*/  BRA `(.L_x_14) ;  /* 0x0000000000207947 */ /* 0x000fec0003800000 */
.L_x_13:
[----:B------:R-:W0:Y:S01]  /*01d0*/  LDCU.64 UR8, c[0x0][0x3b0] ;  /* 0x00007600ff0877ac */ /* 0x000e220008000a00 */
[----:B------:R-:W-:Y:S01]  /*01e0*/  IMAD.U32 R14, RZ, RZ, UR5 ;  /* 0x00000005ff0e7e24 */ /* 0x000fe2000f8e00ff */
[----:B------:R-:W-:Y:S01]  /*01f0*/  MOV R12, 0x240 ;  /* 0x00000240000c7802 */ /* 0x000fe20000000f00 */
[----:B------:R-:W-:Y:S01]  /*0200*/  IMAD.U32 R16, RZ, RZ, UR6 ;  /* 0x00000006ff107e24 */ /* 0x000fe2000f8e00ff */
[----:B0-----:R-:W-:Y:S01]  /*0210*/  MOV R15, UR8 ;  /* 0x00000008000f7c02 */ /* 0x001fe20008000f00 */
[----:B------:R-:W-:-:S07]  /*0220*/  IMAD.U32 R13, RZ, RZ, UR9 ;  /* 0x00000009ff0d7e24 */ /* 0x000fce000f8e00ff */
[----:B------:R-:W-:Y:S05]  /*0230*/  CALL.REL.NOINC `($__internal_1_$__cuda_sm20_div_u64) ;  /* 0x0000001000f87944 */ /* 0x000fea0003c00000 */
[----:B------:R-:W-:-:S07]  /*0240*/  MOV R3, R4 ;  /* 0x0000000400037202 */ /* 0x000fce0000000f00 */
.L_x_14:
[----:B------:R-:W0:Y:S01]  /*0250*/  LDCU.64 UR6, c[0x0][0x3a8] ;  /* 0x00007500ff0677ac */ /* 0x000e220008000a00 */
[----:B------:R-:W-:Y:S01]  /*0260*/  VIADD R0, R3, 0x1 ;  /* 0x0000000103007836 */ /* 0x000fe20000000000 */
[----:B------:R-:W0:Y:S01]  /*0270*/  LDCU.64 UR8, c[0x0][0x398] ;  /* 0x00007300ff0877ac */ /* 0x000e220008000a00 */
[----:B------:R-:W1:Y:S01]  /*0280*/  LDCU UR4, c[0x0][0x3b4] ;  /* 0x00007680ff0477ac */ /* 0x000e620008000800 */
[----:B0-----:R-:W-:-:S04]  /*0290*/  UIADD3 UR5, UP0, UPT, UR6, -UR8, URZ ;  /* 0x8000000806057290 */ /* 0x001fc8000ff1e0ff */
[----:B------:R-:W-:-:S04]  /*02a0*/  UIADD3.X UR6, UPT, UPT, UR7, ~UR9, URZ, UP0, !UPT ;  /* 0x8000000907067290 */ /* 0x000fc800087fe4ff */
[----:B-1----:R-:W-:-:S04]  /*02b0*/  ULOP3.LUT UR4, UR6, UR4, URZ, 0xfc, !UPT ;  /* 0x0000000406047292 */ /* 0x002fc8000f8efcff */
[----:B------:R-:W-:-:S09]  /*02c0*/  UISETP.NE.U32.AND UP0, UPT, UR4, URZ, UPT ;  /* 0x000000ff0400728c */ /* 0x000fd2000bf05070 */
[----:B------:R-:W-:Y:S05]  /*02d0*/  BRA.U UP0, `(.L_x_15) ;  /* 0x0000000100547547 */ /* 0x000fea000b800000 */
[----:B------:R-:W0:Y:S01]  /*02e0*/  LDC R4, c[0x0][0x3b0] ;  /* 0x0000ec00ff047b82 */ /* 0x000e220000000800 */
[----:B------:R-:W-:Y:S01]  /*02f0*/  IMAD.MOV.U32 R2, RZ, RZ, RZ ;  /* 0x000000ffff027224 */ /* 0x000fe200078e00ff */
[----:B0-----:R-:W0:Y:S01]  /*0300*/  I2F.U32.RP R5, R4 ;  /* 0x0000000400057306 */ /* 0x001e220000209000 */
[----:B------:R-:W-:-:S07]  /*0310*/  ISETP.NE.U32.AND P2, PT, R4, RZ, PT ;  /* 0x000000ff0400720c */ /* 0x000fce0003f45070 */
[----:B0-----:R-:W0:Y:S02]  /*0320*/  MUFU.RCP R5, R5 ;  /* 0x0000000500057308 */ /* 0x001e240000001000 */
[----:B0-----:R-:W-:-:S06]  /*0330*/  VIADD R6, R5, 0xffffffe ;  /* 0x0ffffffe05067836 */ /* 0x001fcc0000000000 */
[----:B------:R-:W0:Y:S02]  /*0340*/  F2I.FTZ.U32.TRUNC.NTZ R3, R6 ;  /* 0x0000000600037305 */ /* 0x000e24000021f000 */
[----:B0-----:R-:W-:-:S05]  /*0350*/  IADD3 R7, PT, PT, RZ, -R3, RZ ;  /* 0x80000003ff077210 */ /* 0x001fca0007ffe0ff */
        /* <DEDUP_REMOVED lines=9> */
[----:B------:R-:W-:Y:S01]  /*03f0*/  @P1 VIADD R2, R2, 0x1 ;  /* 0x0000000102021836 */ /* 0x000fe20000000000 */
[----:B------:R-:W-:-:S04]  /*0400*/  @!P2 LOP3.LUT R2, RZ, R4, RZ, 0x33, !PT ;  /* 0x00000004ff02a212 */ /* 0x000fc800078e33ff */
[----:B------:R-:W-:Y:S01]  /*0410*/  MOV R5, R2 ;  /* 0x0000000200057202 */ /* 0x000fe20000000f00 */
[----:B------:R-:W-:Y:S06]  /*0420*/  BRA `(.L_x_16) ;  /* 0x0000000000207947 */ /* 0x000fec0003800000 */
.L_x_15:
[----:B------:R-:W0:Y:S01]  /*0430*/  LDCU.64 UR8, c[0x0][0x3b0] ;  /* 0x00007600ff0877ac */ /* 0x000e220008000a00 */
[----:B------:R-:W-:Y:S01]  /*0440*/  IMAD.U32 R14, RZ, RZ, UR5 ;  /* 0x00000005ff0e7e24 */ /* 0x000fe2000f8e00ff */
[----:B------:R-:W-:Y:S01]  /*0450*/  MOV R12, 0x4a0 ;  /* 0x000004a0000c7802 */ /* 0x000fe20000000f00 */
[----:B------:R-:W-:Y:S02]  /*0460*/  IMAD.U32 R16, RZ, RZ, UR6 ;  /* 0x00000006ff107e24 */ /* 0x000fe4000f8e00ff */
[----:B0-----:R-:W-:Y:S01]  /*0470*/  IMAD.U32 R15, RZ, RZ, UR8 ;  /* 0x00000008ff0f7e24 */ /* 0x001fe2000f8e00ff */
[----:B------:R-:W-:-:S07]  /*0480*/  MOV R13, UR9 ;  /* 0x00000009000d7c02 */ /* 0x000fce0008000f00 */
[----:B------:R-:W-:Y:S05]  /*0490*/  CALL.REL.NOINC `($__internal_1_$__cuda_sm20_div_u64) ;  /* 0x0000001000607944 */ /* 0x000fea0003c00000 */
[----:B------:R-:W-:-:S07]  /*04a0*/  IMAD.MOV.U32 R5, RZ, RZ, R4 ;  /* 0x000000ffff057224 */ /* 0x000fce00078e0004 */
.L_x_16:
[----:B------:R-:W-:Y:S01]  /*04b0*/  IMAD R8, R0, R5, R0 ;  /* 0x0000000500087224 */ /* 0x000fe200078e0200 */
[----:B------:R-:W0:Y:S01]  /*04c0*/  S2R R9, SR_CTAID.X ;  /* 0x0000000000097919 */ /* 0x000e220000002500 */
[----:B------:R-:W0:Y:S01]  /*04d0*/  LDCU UR4, c[0x0][0x360] ;  /* 0x00006c00ff0477ac */ /* 0x000e220008000800 */
[----:B------:R-:W-:Y:S02]  /*04e0*/  BSSY.RECONVERGENT B0, `(.L_x_17) ;  /* 0x0000044000007945 */ /* 0x000fe40003800200 */
[-C--:B------:R-:W-:Y:S01]  /*04f0*/  IABS R7, R8.reuse ;  /* 0x0000000800077213 */ /* 0x080fe20000000000 */
[----:B------:R-:W0:Y:S03]  /*0500*/  S2R R6, SR_TID.X ;  /* 0x0000000000067919 */ /* 0x000e260000002100 */
[----:B------:R-:W1:Y:S08]  /*0510*/  I2F.RP R4, R7 ;  /* 0x0000000700047306 */ /* 0x000e700000209400 */
[----:B-1----:R-:W1:Y:S01]  /*0520*/  MUFU.RCP R4, R4 ;  /* 0x0000000400047308 */ /* 0x002e620000001000 */
[----:B0-----:R-:W-:Y:S01]  /*0530*/  IMAD R9, R9, UR4, R6 ;  /* 0x0000000409097c24 */ /* 0x001fe2000f8e0206 */
[----:B------:R-:W-:Y:S01]  /*0540*/  IABS R6, R8 ;  /* 0x0000000800067213 */ /* 0x000fe20000000000 */
[----:B------:R-:W0:Y:S01]  /*0550*/  LDCU UR4, c[0x0][0x3c4] ;  /* 0x00007880ff0477ac */ /* 0x000e220008000800 */
[----:B-1----:R-:W-:-:S02]  /*0560*/  IADD3 R2, PT, PT, R4, 0xffffffe, RZ ;  /* 0x0ffffffe04027810 */ /* 0x002fc40007ffe0ff */
[----:B------:R-:W-:Y:S01]  /*0570*/  IABS R4, R9 ;  /* 0x0000000900047213 */ /* 0x000fe20000000000 */
[----:B------:R-:W-:Y:S01]  /*0580*/  IMAD.MOV R6, RZ, RZ, -R6 ;  /* 0x000000ffff067224 */ /* 0x000fe200078e0a06 */
[----:B------:R1:W2:Y:S02]  /*0590*/  F2I.FTZ.U32.TRUNC.NTZ R3, R2 ;  /* 0x0000000200037305 */ /* 0x0002a4000021f000 */
[----:B-1----:R-:W-:Y:S02]  /*05a0*/  HFMA2 R2, -RZ, RZ, 0, 0 ;  /* 0x00000000ff027431 */ /* 0x002fe400000001ff */
[----:B--2---:R-:W-:-:S04]  /*05b0*/  IMAD.MOV R10, RZ, RZ, -R3 ;  /* 0x000000ffff0a7224 */ /* 0x004fc800078e0a03 */
[----:B------:R-:W-:Y:S02]  /*05c0*/  IMAD R11, R10, R7, RZ ;  /* 0x000000070a0b7224 */ /* 0x000fe400078e02ff */
[----:B------:R-:W-:Y:S02]  /*05d0*/  VIADD R10, R5, 0x1 ;  /* 0x00000001050a7836 */ /* 0x000fe40000000000 */
[----:B------:R-:W-:-:S04]  /*05e0*/  IMAD.HI.U32 R3, R3, R11, R2 ;  /* 0x0000000b03037227 */ /* 0x000fc800078e0002 */
[----:B------:R-:W-:Y:S02]  /*05f0*/  IMAD.MOV.U32 R2, RZ, RZ, R4 ;  /* 0x000000ffff027224 */ /* 0x000fe400078e0004 */
[----:B------:R-:W-:Y:S02]  /*0600*/  IMAD.MOV.U32 R11, RZ, RZ, R6 ;  /* 0x000000ffff0b7224 */ /* 0x000fe400078e0006 */
[----:B------:R-:W-:-:S04]  /*0610*/  IMAD.HI.U32 R14, R3, R2, RZ ;  /* 0x00000002030e7227 */ /* 0x000fc800078e00ff */
[----:B------:R-:W-:-:S05]  /*0620*/  IMAD R2, R14, R11, R2 ;  /* 0x0000000b0e027224 */ /* 0x000fca00078e0202 */
[----:B------:R-:W-:-:S13]  /*0630*/  ISETP.GT.U32.AND P2, PT, R7, R2, PT ;  /* 0x000000020700720c */ /* 0x000fda0003f44070 */
[-C--:B------:R-:W-:Y:S01]  /*0640*/  @!P2 IADD3 R2, PT, PT, R2, -R7.reuse, RZ ;  /* 0x800000070202a210 */ /* 0x080fe20007ffe0ff */
[----:B------:R-:W-:Y:S01]  /*0650*/  @!P2 VIADD R14, R14, 0x1 ;  /* 0x000000010e0ea836 */ /* 0x000fe20000000000 */
[----:B------:R-:W-:Y:S02]  /*0660*/  ISETP.NE.AND P2, PT, R8, RZ, PT ;  /* 0x000000ff0800720c */ /* 0x000fe40003f45270 */
[----:B------:R-:W-:Y:S02]  /*0670*/  ISETP.GE.U32.AND P0, PT, R2, R7, PT ;  /* 0x000000070200720c */ /* 0x000fe40003f06070 */
[----:B------:R-:W-:-:S04]  /*0680*/  LOP3.LUT R2, R9, R8, RZ, 0x3c, !PT ;  /* 0x0000000809027212 */ /* 0x000fc800078e3cff */
[----:B------:R-:W-:-:S07]  /*0690*/  ISETP.GE.AND P1, PT, R2, RZ, PT ;  /* 0x000000ff0200720c */ /* 0x000fce0003f26270 */
[----:B------:R-:W-:-:S06]  /*06a0*/  @P0 VIADD R14, R14, 0x1 ;  /* 0x000000010e0e0836 */ /* 0x000fcc0000000000 */
[----:B------:R-:W-:Y:S02]  /*06b0*/  @!P1 IADD3 R14, PT, PT, -R14, RZ, RZ ;  /* 0x000000ff0e0e9210 */ /* 0x000fe40007ffe1ff */
[----:B------:R-:W-:-:S04]  /*06c0*/  @!P2 LOP3.LUT R14, RZ, R8, RZ, 0x33, !PT ;  /* 0x00000008ff0ea212 */ /* 0x000fc800078e33ff */
[----:B------:R-:W-:-:S04]  /*06d0*/  SHF.R.S32.HI R16, RZ, 0x1f, R14 ;  /* 0x0000001fff107819 */ /* 0x000fc8000001140e */
[----:B0-----:R-:W-:-:S04]  /*06e0*/  LOP3.LUT R2, R16, UR4, RZ, 0xfc, !PT ;  /* 0x0000000410027c12 */ /* 0x001fc8000f8efcff */
[----:B------:R-:W-:-:S13]  /*06f0*/  ISETP.NE.U32.AND P0, PT, R2, RZ, PT ;  /* 0x000000ff0200720c */ /* 0x000fda0003f05070 */
[----:B------:R-:W-:Y:S05]  /*0700*/  @P0 BRA `(.L_x_18) ;  /* 0x00000000005c0947 */ /* 0x000fea0003800000 */
[----:B------:R-:W0:Y:S02]  /*0710*/  LDCU UR4, c[0x0][0x3c0] ;  /* 0x00007800ff0477ac */ /* 0x000e240008000800 */
[----:B0-----:R-:W0:Y:S01]  /*0720*/  I2F.U32.RP R4, UR4 ;  /* 0x0000000400047d06 */ /* 0x001e220008209000 */
[----:B------:R-:W-:-:S07]  /*0730*/  ISETP.NE.U32.AND P2, PT, RZ, UR4, PT ;  /* 0x00000004ff007c0c */ /* 0x000fce000bf45070 */
[----:B0-----:R-:W0:Y:S02]  /*0740*/  MUFU.RCP R4, R4 ;  /* 0x0000000400047308 */ /* 0x001e240000001000 */
[----:B0-----:R-:W-:-:S06]  /*0750*/  VIADD R2, R4, 0xffffffe ;  /* 0x0ffffffe04027836 */ /* 0x001fcc0000000000 */
[----:B------:R0:W1:Y:S02]  /*0760*/  F2I.FTZ.U32.TRUNC.NTZ R3, R2 ;  /* 0x0000000200037305 */ /* 0x000064000021f000 */
[----:B0-----:R-:W-:Y:S01]  /*0770*/  IMAD.MOV.U32 R2, RZ, RZ, RZ ;  /* 0x000000ffff027224 */ /* 0x001fe200078e00ff */
[----:B-1----:R-:W-:-:S05]  /*0780*/  IADD3 R5, PT, PT, RZ, -R3, RZ ;  /* 0x80000003ff057210 */ /* 0x002fca0007ffe0ff */
[----:B------:R-:W-:-:S04]  /*0790*/  IMAD R5, R5, UR4, RZ ;  /* 0x0000000405057c24 */ /* 0x000fc8000f8e02ff */
[----:B------:R-:W-:-:S06]  /*07a0*/  IMAD.HI.U32 R3, R3, R5, R2 ;  /* 0x0000000503037227 */ /* 0x000fcc00078e0002 */
[----:B------:R-:W-:-:S04]  /*07b0*/  IMAD.HI.U32 R2, R3, R14, RZ ;  /* 0x0000000e03027227 */ /* 0x000fc800078e00ff */
[----:B------:R-:W-:-:S04]  /*07c0*/  IMAD.MOV R3, RZ, RZ, -R2 ;  /* 0x000000ffff037224 */ /* 0x000fc800078e0a02 */
[----:B------:R-:W-:-:S05]  /*07d0*/  IMAD R3, R3, UR4, R14 ;  /* 0x0000000403037c24 */ /* 0x000fca000f8e020e */
[----:B------:R-:W-:-:S13]  /*07e0*/  ISETP.GE.U32.AND P0, PT, R3, UR4, PT ;  /* 0x0000000403007c0c */ /* 0x000fda000bf06070 */
[----:B------:R-:W-:Y:S01]  /*07f0*/  @P0 IADD3 R3, PT, PT, R3, -UR4, RZ ;  /* 0x8000000403030c10 */ /* 0x000fe2000fffe0ff */
[----:B------:R-:W-:-:S03]  /*0800*/  @P0 VIADD R2, R2, 0x1 ;  /* 0x0000000102020836 */ /* 0x000fc60000000000 */
[----:B------:R-:W-:Y:S01]  /*0810*/  ISETP.GE.U32.AND P1, PT, R3, UR4, PT ;  /* 0x0000000403007c0c */ /* 0x000fe2000bf26070 */
[----:B------:R-:W-:-:S12]  /*0820*/  IMAD.MOV.U32 R3, RZ, RZ, RZ ;  /* 0x000000ffff037224 */ /* 0x000fd800078e00ff */
[----:B------:R-:W-:Y:S01]  /*0830*/  @P1 VIADD R2, R2, 0x1 ;  /* 0x0000000102021836 */ /* 0x000fe20000000000 */
[----:B------:R-:W-:-:S04]  /*0840*/  @!P2 LOP3.LUT R2, RZ, UR4, RZ, 0x33, !PT ;  /* 0x00000004ff02ac12 */ /* 0x000fc8000f8e33ff */
[----:B------:R-:W-:-:S05]  /*0850*/  IADD3 R11, PT, PT, -R2, RZ, RZ ;  /* 0x000000ff020b7210 */ /* 0x000fca0007ffe1ff */
[----:B------:R-:W-:Y:S01]  /*0860*/  IMAD R11, R11, UR4, R14 ;  /* 0x000000040b0b7c24 */ /* 0x000fe2000f8e020e */
[----:B------:R-:W-:Y:S06]  /*0870*/  BRA `(.L_x_19) ;  /* 0x0000000000287947 */ /* 0x000fec0003800000 */
.L_x_18:
[----:B------:R-:W0:Y:S01]  /*0880*/  LDCU.64 UR4, c[0x0][0x3c0] ;  /* 0x00007800ff0477ac */ /* 0x000e220008000a00 */
[----:B------:R-:W-:Y:S02]  /*0890*/  MOV R12, 0x8d0 ;  /* 0x000008d0000c7802 */ /* 0x000fe40000000f00 */
[----:B0-----:R-:W-:Y:S01]  /*08a0*/  MOV R15, UR4 ;  /* 0x00000004000f7c02 */ /* 0x001fe20008000f00 */
[----:B------:R-:W-:-:S07]  /*08b0*/  IMAD.U32 R13, RZ, RZ, UR5 ;  /* 0x00000005ff0d7e24 */ /* 0x000fce000f8e00ff */
[----:B------:R-:W-:Y:S05]  /*08c0*/  CALL.REL.NOINC `($__internal_1_$__cuda_sm20_div_u64) ;  /* 0x0000000c00547944 */ /* 0x000fea0003c00000 */
[----:B------:R-:W0:Y:S01]  /*08d0*/  LDCU UR4, c[0x0][0x3c0] ;  /* 0x00007800ff0477ac */ /* 0x000e220008000800 */
[----:B------:R-:W-:Y:S01]  /*08e0*/  IADD3 R11, PT, PT, -R4, RZ, RZ ;  /* 0x000000ff040b7210 */ /* 0x000fe20007ffe1ff */
[----:B------:R-:W-:Y:S01]  /*08f0*/  IMAD.MOV.U32 R2, RZ, RZ, R4 ;  /* 0x000000ffff027224 */ /* 0x000fe200078e0004 */
[----:B------:R-:W-:-:S03]  /*0900*/  MOV R3, R5 ;  /* 0x0000000500037202 */ /* 0x000fc60000000f00 */
[----:B0-----:R-:W-:-:S07]  /*0910*/  IMAD R11, R11, UR4, R14 ;  /* 0x000000040b0b7c24 */ /* 0x001fce000f8e020e */
.L_x_19:
[----:B------:R-:W-:Y:S05]  /*0920*/  BSYNC.RECONVERGENT B0 ;  /* 0x0000000000007941 */ /* 0x000fea0003800200 */
.L_x_17:
[----:B------:R-:W0:Y:S01]  /*0930*/  LDCU UR4, c[0x0][0x394] ;  /* 0x00007280ff0477ac */ /* 0x000e220008000800 */
[----:B------:R-:W-:Y:S01]  /*0940*/  BSSY.RECONVERGENT B0, `(.L_x_20) ;  /* 0x0000028000007945 */ /* 0x000fe20003800200 */
        /* <DEDUP_REMOVED lines=13> */
[----:B------:R-:W-:-:S05]  /*0a20*/  IMAD.HI.U32 R5, R5, R2, RZ ;  /* 0x0000000205057227 */ /* 0x000fca00078e00ff */
[----:B------:R-:W-:-:S05]  /*0a30*/  IADD3 R7, PT, PT, -R5, RZ, RZ ;  /* 0x000000ff05077210 */ /* 0x000fca0007ffe1ff */
[----:B------:R-:W-:-:S05]  /*0a40*/  IMAD R6, R7, UR4, R2 ;  /* 0x0000000407067c24 */ /* 0x000fca000f8e0202 */
[----:B------:R-:W-:-:S13]  /*0a50*/  ISETP.GE.U32.AND P0, PT, R6, UR4, PT ;  /* 0x0000000406007c0c */ /* 0x000fda000bf06070 */
[----:B------:R-:W-:Y:S01]  /*0a60*/  @P0 VIADD R6, R6, -UR4 ;  /* 0x8000000406060c36 */ /* 0x000fe20008000000 */
[----:B------:R-:W-:-:S04]  /*0a70*/  @P0 IADD3 R5, PT, PT, R5, 0x1, RZ ;  /* 0x0000000105050810 */ /* 0x000fc80007ffe0ff */
[----:B------:R-:W-:-:S13]  /*0a80*/  ISETP.GE.U32.AND P1, PT, R6, UR4, PT ;  /* 0x0000000406007c0c */ /* 0x000fda000bf26070 */
[----:B------:R-:W-:Y:S01]  /*0a90*/  @P1 VIADD R5, R5, 0x1 ;  /* 0x0000000105051836 */ /* 0x000fe20000000000 */
[----:B------:R-:W-:-:S04]  /*0aa0*/  @!P2 LOP3.LUT R5, RZ, UR4, RZ, 0x33, !PT ;  /* 0x00000004ff05ac12 */ /* 0x000fc8000f8e33ff */
[----:B------:R-:W-:-:S05]  /*0ab0*/  IADD3 R3, PT, PT, -R5, RZ, RZ ;  /* 0x000000ff05037210 */ /* 0x000fca0007ffe1ff */
[----:B------:R-:W-:Y:S02]  /*0ac0*/  IMAD R18, R3, UR4, R2 ;  /* 0x0000000403127c24 */ /* 0x000fe4000f8e0202 */
[----:B------:R-:W-:Y:S02]  /*0ad0*/  HFMA2 R3, -RZ, RZ, 0, 0 ;  /* 0x00000000ff037431 */ /* 0x000fe400000001ff */
[----:B------:R-:W-:Y:S01]  /*0ae0*/  IMAD.MOV.U32 R2, RZ, RZ, R5 ;  /* 0x000000ffff027224 */ /* 0x000fe200078e0005 */
[----:B------:R-:W-:Y:S06]  /*0af0*/  BRA `(.L_x_22) ;  /* 0x0000000000307947 */ /* 0x000fec0003800000 */
.L_x_21:
[----:B------:R-:W0:Y:S01]  /*0b00*/  LDCU.64 UR4, c[0x0][0x390] ;  /* 0x00007200ff0477ac */ /* 0x000e220008000a00 */
[----:B------:R-:W-:Y:S01]  /*0b10*/  IMAD.MOV.U32 R14, RZ, RZ, R2 ;  /* 0x000000ffff0e7224 */ /* 0x000fe200078e0002 */
[----:B------:R-:W-:Y:S02]  /*0b20*/  MOV R16, R3 ;  /* 0x0000000300107202 */ /* 0x000fe40000000f00 */
[----:B------:R-:W-:Y:S02]  /*0b30*/  MOV R12, 0xb70 ;  /* 0x00000b70000c7802 */ /* 0x000fe40000000f00 */
[----:B0-----:R-:W-:Y:S01]  /*0b40*/  MOV R15, UR4 ;  /* 0x00000004000f7c02 */ /* 0x001fe20008000f00 */
[----:B------:R-:W-:-:S07]  /*0b50*/  IMAD.U32 R13, RZ, RZ, UR5 ;  /* 0x00000005ff0d7e24 */ /* 0x000fce000f8e00ff */
[----:B------:R-:W-:Y:S05]  /*0b60*/  CALL.REL.NOINC `($__internal_1_$__cuda_sm20_div_u64) ;  /* 0x0000000800ac7944 */ /* 0x000fea0003c00000 */
[----:B------:R-:W0:Y:S01]  /*0b70*/  LDCU UR4, c[0x0][0x390] ;  /* 0x00007200ff0477ac */ /* 0x000e220008000800 */
[----:B------:R-:W-:-:S04]  /*0b80*/  IMAD.MOV R3, RZ, RZ, -R4 ;  /* 0x000000ffff037224 */ /* 0x000fc800078e0a04 */
[----:B0-----:R-:W-:Y:S01]  /*0b90*/  IMAD R18, R3, UR4, R2 ;  /* 0x0000000403127c24 */ /* 0x001fe2000f8e0202 */
[----:B------:R-:W-:Y:S01]  /*0ba0*/  MOV R2, R4 ;  /* 0x0000000400027202 */ /* 0x000fe20000000f00 */
[----:B------:R-:W-:-:S07]  /*0bb0*/  IMAD.MOV.U32 R3, RZ, RZ, R5 ;  /* 0x000000ffff037224 */ /* 0x000fce00078e0005 */
.L_x_22:
[----:B------:R-:W-:Y:S05]  /*0bc0*/  BSYNC.RECONVERGENT B0 ;  /* 0x0000000000007941 */ /* 0x000fea0003800200 */
.L_x_20:
[----:B------:R-:W0:Y:S01]  /*0bd0*/  LDCU UR4, c[0x0][0x39c] ;  /* 0x00007380ff0477ac */ /* 0x000e220008000800 */
[----:B------:R-:W-:Y:S01]  /*0be0*/  BSSY.RECONVERGENT B0, `(.L_x_23) ;  /* 0x0000027000007945 */ /* 0x000fe20003800200 */
[----:B0-----:R-:W-:-:S04]  /*0bf0*/  LOP3.LUT R4, R3, UR4, RZ, 0xfc, !PT ;  /* 0x0000000403047c12 */ /* 0x001fc8000f8efcff */
[----:B------:R-:W-:-:S13]  /*0c00*/  ISETP.NE.U32.AND P0, PT, R4, RZ, PT ;  /* 0x000000ff0400720c */ /* 0x000fda0003f05070 */
[----:B------:R-:W-:Y:S05]  /*0c10*/  @P0 BRA `(.L_x_24) ;  /* 0x00000000005c0947 */ /* 0x000fea0003800000 */
[----:B------:R-:W0:Y:S02]  /*0c20*/  LDCU UR4, c[0x0][0x398] ;  /* 0x00007300ff0477ac */ /* 0x000e240008000800 */
[----:B0-----:R-:W-:-:S04]  /*0c30*/  MOV R5, UR4 ;  /* 0x0000000400057c02 */ /* 0x001fc80008000f00 */
        /* <DEDUP_REMOVED lines=9> */
[----:B------:R-:W-:-:S05]  /*0cd0*/  IMAD.HI.U32 R12, R7, R2, RZ ;  /* 0x00000002070c7227 */ /* 0x000fca00078e00ff */
[----:B------:R-:W-:-:S05]  /*0ce0*/  IADD3 R4, PT, PT, -R12, RZ, RZ ;  /* 0x000000ff0c047210 */ /* 0x000fca0007ffe1ff */
[----:B------:R-:W-:-:S05]  /*0cf0*/  IMAD R4, R5, R4, R2 ;  /* 0x0000000405047224 */ /* 0x000fca00078e0202 */
[----:B------:R-:W-:-:S13]  /*0d00*/  ISETP.GE.U32.AND P0, PT, R4, R5, PT ;  /* 0x000000050400720c */ /* 0x000fda0003f06070 */
[----:B------:R-:W-:Y:S01]  /*0d10*/  @P0 IMAD.IADD R4, R4, 0x1, -R5 ;  /* 0x0000000104040824 */ /* 0x000fe200078e0a05 */
[----:B------:R-:W-:-:S04]  /*0d20*/  @P0 IADD3 R12, PT, PT, R12, 0x1, RZ ;  /* 0x000000010c0c0810 */ /* 0x000fc80007ffe0ff */
[----:B------:R-:W-:-:S13]  /*0d30*/  ISETP.GE.U32.AND P1, PT, R4, R5, PT ;  /* 0x000000050400720c */ /* 0x000fda0003f26070 */
[----:B------:R-:W-:Y:S01]  /*0d40*/  @P1 VIADD R12, R12, 0x1 ;  /* 0x000000010c0c1836 */ /* 0x000fe20000000000 */
[----:B------:R-:W-:-:S04]  /*0d50*/  @!P2 LOP3.LUT R12, RZ, R5, RZ, 0x33, !PT ;  /* 0x00000005ff0ca212 */ /* 0x000fc800078e33ff */
[----:B------:R-:W-:-:S05]  /*0d60*/  IADD3 R4, PT, PT, -R12, RZ, RZ ;  /* 0x000000ff0c047210 */ /* 0x000fca0007ffe1ff */
[----:B------:R-:W-:Y:S01]  /*0d70*/  IMAD R4, R5, R4, R2 ;  /* 0x0000000405047224 */ /* 0x000fe200078e0202 */
[----:B------:R-:W-:Y:S06]  /*0d80*/  BRA `(.L_x_25) ;  /* 0x0000000000307947 */ /* 0x000fec0003800000 */
.L_x_24:
        /* <DEDUP_REMOVED lines=8> */
[--C-:B------:R-:W-:Y:S02]  /*0e10*/  IMAD.MOV R3, RZ, RZ, -R4.reuse ;  /* 0x000000ffff037224 */ /* 0x100fe400078e0a04 */
[----:B------:R-:W-:Y:S01]  /*0e20*/  IMAD.MOV.U32 R12, RZ, RZ, R4 ;  /* 0x000000ffff0c7224 */ /* 0x000fe200078e0004 */
[----:B0-----:R-:W-:-:S05]  /*0e30*/  MOV R5, UR4 ;  /* 0x0000000400057c02 */ /* 0x001fca0008000f00 */
[----:B------:R-:W-:-:S07]  /*0e40*/  IMAD R4, R3, R5, R2 ;  /* 0x0000000503047224 */ /* 0x000fce00078e0202 */
.L_x_25:
[----:B------:R-:W-:Y:S05]  /*0e50*/  BSYNC.RECONVERGENT B0 ;  /* 0x0000000000007941 */ /* 0x000fea0003800200 */
.L_x_23:
[----:B------:R-:W0:Y:S01]  /*0e60*/  LDCU.64 UR6, c[0x0][0x3c0] ;  /* 0x00007800ff0677ac */ /* 0x000e220008000a00 */
[----:B------:R-:W1:Y:S01]  /*0e70*/  LDC R6, c[0x0][0x39c] ;  /* 0x0000e700ff067b82 */ /* 0x000e620000000800 */
[----:B------:R-:W-:Y:S01]  /*0e80*/  SHF.R.S32.HI R14, RZ, 0x1f, R11 ;  /* 0x0000001fff0e7819 */ /* 0x000fe2000001140b */
[----:B------:R-:W2:Y:S01]  /*0e90*/  LDCU.64 UR4, c[0x0][0x3b8] ;  /* 0x00007700ff0477ac */ /* 0x000ea20008000a00 */
[----:B------:R-:W-:Y:S02]  /*0ea0*/  SHF.R.S32.HI R13, RZ, 0x1f, R12 ;  /* 0x0000001fff0d7819 */ /* 0x000fe4000001140c */
[----:B------:R-:W-:Y:S01]  /*0eb0*/  SHF.R.S32.HI R2, RZ, 0x1f, R18 ;  /* 0x0000001fff027819 */ /* 0x000fe20000011412 */
[----:B------:R-:W3:Y:S01]  /*0ec0*/  LDCU.64 UR12, c[0x0][0x390] ;  /* 0x00007200ff0c77ac */ /* 0x000ee20008000a00 */
[----:B------:R-:W-:Y:S02]  /*0ed0*/  SHF.R.S32.HI R3, RZ, 0x1f, R4 ;  /* 0x0000001fff037819 */ /* 0x000fe40000011404 */
[----:B0-----:R-:W-:-:S02]  /*0ee0*/  ISETP.GE.U32.AND P0, PT, R11, UR6, PT ;  /* 0x000000060b007c0c */ /* 0x001fc4000bf06070 */
[----:B--2---:R-:W-:Y:S02]  /*0ef0*/  ISETP.GE.U32.AND P1, PT, R12, UR4, PT ;  /* 0x000000040c007c0c */ /* 0x004fe4000bf26070 */
[----:B------:R-:W-:-:S04]  /*0f00*/  ISETP.GE.U32.AND.EX P0, PT, R14, UR7, PT, P0 ;  /* 0x000000070e007c0c */ /* 0x000fc8000bf06100 */
[----:B------:R-:W-:Y:S02]  /*0f10*/  ISETP.GE.U32.OR.EX P1, PT, R13, UR5, P0, P1 ;  /* 0x000000050d007c0c */ /* 0x000fe40008726510 */
[----:B---3--:R-:W-:Y:S02]  /*0f20*/  ISETP.GE.U32.AND P0, PT, R18, UR12, PT ;  /* 0x0000000c12007c0c */ /* 0x008fe4000bf06070 */
[----:B------:R-:W-:Y:S02]  /*0f30*/  ISETP.LT.OR P2, PT, R8, RZ, P1 ;  /* 0x000000ff0800720c */ /* 0x000fe40000f41670 */
[----:B------:R-:W-:Y:S02]  /*0f40*/  ISETP.GE.U32.AND P1, PT, R4, R5, PT ;  /* 0x000000050400720c */ /* 0x000fe40003f26070 */
[----:B------:R-:W-:-:S04]  /*0f50*/  ISETP.GE.U32.OR.EX P0, PT, R2, UR13, P2, P0 ;  /* 0x0000000d02007c0c */ /* 0x000fc80009706500 */
[----:B-1----:R-:W-:-:S13]  /*0f60*/  ISETP.GE.U32.OR.EX P0, PT, R3, R6, P0, P1 ;  /* 0x000000060300720c */ /* 0x002fda0000706510 */
[----:B------:R-:W-:Y:S05]  /*0f70*/  @P0 EXIT ;  /* 0x000000000000094d */ /* 0x000fea0003800000 */
[----:B------:R-:W-:Y:S01]  /*0f80*/  IABS R7, R8 ;  /* 0x0000000800077213 */ /* 0x000fe20000000000 */
[----:B------:R-:W0:Y:S01]  /*0f90*/  LDCU UR4, c[0x0][0x3b0] ;  /* 0x00007600ff0477ac */ /* 0x000e220008000800 */
[----:B------:R-:W-:Y:S01]  /*0fa0*/  IABS R19, R9 ;  /* 0x0000000900137213 */ /* 0x000fe20000000000 */
[----:B------:R-:W-:Y:S01]  /*0fb0*/  IMAD R13, R13, UR6, RZ ;  /* 0x000000060d0d7c24 */ /* 0x000fe2000f8e02ff */
[----:B------:R-:W1:Y:S01]  /*0fc0*/  I2F.RP R16, R7 ;  /* 0x0000000700107306 */ /* 0x000e620000209400 */
[----:B------:R-:W-:Y:S01]  /*0fd0*/  IABS R15, R10 ;  /* 0x0000000a000f7213 */ /* 0x000fe20000000000 */
[----:B------:R-:W2:Y:S01]  /*0fe0*/  LDCU.128 UR16, c[0x0][0x3a0] ;  /* 0x00007400ff1077ac */ /* 0x000ea20008000c00 */
[----:B------:R-:W-:Y:S01]  /*0ff0*/  IABS R21, R8 ;  /* 0x0000000800157213 */ /* 0x000fe20000000000 */
[----:B------:R-:W-:Y:S01]  /*1000*/  IMAD R13, R12, UR7, R13 ;  /* 0x000000070c0d7c24 */ /* 0x000fe2000f8e020d */
[----:B------:R-:W-:Y:S01]  /*1010*/  ISETP.GE.AND P1, PT, R9, RZ, PT ;  /* 0x000000ff0900720c */ /* 0x000fe20003f26270 */
[----:B------:R-:W3:Y:S01]  /*1020*/  LDCU.128 UR8, c[0x0][0x380] ;  /* 0x00007000ff0877ac */ /* 0x000ee20008000c00 */
[----:B------:R-:W-:Y:S01]  /*1030*/  ISETP.NE.AND P2, PT, R8, RZ, PT ;  /* 0x000000ff0800720c */ /* 0x000fe20003f45270 */
[----:B-1----:R-:W1:Y:S02]  /*1040*/  MUFU.RCP R16, R16 ;  /* 0x0000001000107308 */ /* 0x002e640000001000 */
[----:B-1----:R-:W-:-:S06]  /*1050*/  IADD3 R2, PT, PT, R16, 0xffffffe, RZ ;  /* 0x0ffffffe10027810 */ /* 0x002fcc0007ffe0ff */
[----:B------:R-:W1:Y:S08]  /*1060*/  I2F.RP R16, R15 ;  /* 0x0000000f00107306 */ /* 0x000e700000209400 */
[----:B------:R4:W5:Y:S08]  /*1070*/  F2I.FTZ.U32.TRUNC.NTZ R3, R2 ;  /* 0x0000000200037305 */ /* 0x000970000021f000 */
[----:B-1----:R-:W1:Y:S01]  /*1080*/  MUFU.RCP R16, R16 ;  /* 0x0000001000107308 */ /* 0x002e620000001000 */
[----:B----4-:R-:W-:-:S02]  /*1090*/  HFMA2 R2, -RZ, RZ, 0, 0 ;  /* 0x00000000ff027431 */ /* 0x010fc400000001ff */
[----:B-----5:R-:W-:-:S04]  /*10a0*/  IMAD.MOV R20, RZ, RZ, -R3 ;  /* 0x000000ffff147224 */ /* 0x020fc800078e0a03 */
[----:B------:R-:W-:-:S04]  /*10b0*/  IMAD R17, R20, R7, RZ ;  /* 0x0000000714117224 */ /* 0x000fc800078e02ff */
[----:B------:R-:W-:Y:S01]  /*10c0*/  IMAD.HI.U32 R17, R3, R17, R2 ;  /* 0x0000001103117227 */ /* 0x000fe200078e0002 */
[----:B------:R-:W-:-:S03]  /*10d0*/  MOV R2, R19 ;  /* 0x0000001300027202 */ /* 0x000fc60000000f00 */
[----:B------:R-:W-:Y:S02]  /*10e0*/  IMAD.MOV R3, RZ, RZ, -R21 ;  /* 0x000000ffff037224 */ /* 0x000fe400078e0a15 */
[----:B------:R-:W-:-:S04]  /*10f0*/  IMAD.HI.U32 R17, R17, R2, RZ ;  /* 0x0000000211117227 */ /* 0x000fc800078e00ff */
[----:B------:R-:W-:Y:S01]  /*1100*/  IMAD R20, R17, R3, R2 ;  /* 0x0000000311147224 */ /* 0x000fe200078e0202 */
[----:B-1----:R-:W-:Y:S02]  /*1110*/  IADD3 R2, PT, PT, R16, 0xffffffe, RZ ;  /* 0x0ffffffe10027810 */ /* 0x002fe40007ffe0ff */
[----:B------:R-:W-:Y:S02]  /*1120*/  IABS R17, R10 ;  /* 0x0000000a00117213 */ /* 0x000fe40000000000 */
[----:B------:R-:W-:Y:S01]  /*1130*/  ISETP.GT.U32.AND P0, PT, R7, R20, PT ;  /* 0x000000140700720c */ /* 0x000fe20003f04070 */
[----:B------:R1:W4:Y:S02]  /*1140*/  F2I.FTZ.U32.TRUNC.NTZ R3, R2 ;  /* 0x0000000200037305 */ /* 0x000324000021f000 */
[----:B------:R-:W-:Y:S02]  /*1150*/  IMAD.MOV R17, RZ, RZ, -R17 ;  /* 0x000000ffff117224 */ /* 0x000fe400078e0a11 */
[----:B-1----:R-:W-:-:S08]  /*1160*/  HFMA2 R2, -RZ, RZ, 0, 0 ;  /* 0x00000000ff027431 */ /* 0x002fd000000001ff */
[----:B------:R-:W-:Y:S02]  /*1170*/  @!P0 IMAD.IADD R20, R20, 0x1, -R7 ;  /* 0x0000000114148824 */ /* 0x000fe400078e0a07 */
[----:B----4-:R-:W-:-:S03]  /*1180*/  IMAD.MOV R16, RZ, RZ, -R3 ;  /* 0x000000ffff107224 */ /* 0x010fc600078e0a03 */
[----:B------:R-:W-:Y:S01]  /*1190*/  ISETP.GT.U32.AND P0, PT, R7, R20, PT ;  /* 0x000000140700720c */ /* 0x000fe20003f04070 */
[----:B------:R-:W-:-:S04]  /*11a0*/  IMAD R9, R16, R15, RZ ;  /* 0x0000000f10097224 */ /* 0x000fc800078e02ff */
[----:B------:R-:W-:-:S08]  /*11b0*/  IMAD.HI.U32 R2, R3, R9, R2 ;  /* 0x0000000903027227 */ /* 0x000fd000078e0002 */
[----:B------:R-:W-:-:S05]  /*11c0*/  @!P0 IMAD.IADD R20, R20, 0x1, -R7 ;  /* 0x0000000114148824 */ /* 0x000fca00078e0a07 */
[----:B------:R-:W-:-:S04]  /*11d0*/  MOV R7, R20 ;  /* 0x0000001400077202 */ /* 0x000fc80000000f00 */
[----:B------:R-:W-:Y:S02]  /*11e0*/  @!P1 IADD3 R7, PT, PT, -R7, RZ, RZ ;  /* 0x000000ff07079210 */ /* 0x000fe40007ffe1ff */
[----:B------:R-:W-:-:S04]  /*11f0*/  @!P2 LOP3.LUT R7, RZ, R8, RZ, 0x33, !PT ;  /* 0x00000008ff07a212 */ /* 0x000fc800078e33ff */
[----:B------:R-:W-:-:S05]  /*1200*/  IABS R16, R7 ;  /* 0x0000000700107213 */ /* 0x000fca0000000000 */
[----:B------:R-:W-:Y:S01]  /*1210*/  IMAD.MOV.U32 R3, RZ, RZ, R16 ;  /* 0x000000ffff037224 */ /* 0x000fe200078e0010 */
[----:B------:R-:W-:-:S03]  /*1220*/  MOV R16, R17 ;  /* 0x0000001100107202 */ /* 0x000fc60000000f00 */
[----:B------:R-:W-:-:S04]  /*1230*/  IMAD.HI.U32 R2, R2, R3, RZ ;  /* 0x0000000302027227 */ /* 0x000fc800078e00ff */
[----:B------:R-:W-:Y:S01]  /*1240*/  IMAD R16, R2, R16, R3 ;  /* 0x0000001002107224 */ /* 0x000fe200078e0203 */
[----:B------:R-:W-:-:S04]  /*1250*/  LOP3.LUT R3, R7, R10, RZ, 0x3c, !PT ;  /* 0x0000000a07037212 */ /* 0x000fc800078e3cff */
[----:B------:R-:W-:Y:S02]  /*1260*/  ISETP.GT.U32.AND P2, PT, R15, R16, PT ;  /* 0x000000100f00720c */ /* 0x000fe40003f44070 */
[----:B------:R-:W-:-:S11]  /*1270*/  ISETP.GE.AND P1, PT, R3, RZ, PT ;  /* 0x000000ff0300720c */ /* 0x000fd60003f26270 */
[----:B------:R-:W-:Y:S01]  /*1280*/  @!P2 IMAD.IADD R16, R16, 0x1, -R15 ;  /* 0x000000011010a824 */ /* 0x000fe200078e0a0f */
[----:B------:R-:W-:Y:S02]  /*1290*/  @!P2 IADD3 R2, PT, PT, R2, 0x1, RZ ;  /* 0x000000010202a810 */ /* 0x000fe40007ffe0ff */
[----:B------:R-:W-:Y:S02]  /*12a0*/  ISETP.NE.AND P2, PT, R10, RZ, PT ;  /* 0x000000ff0a00720c */ /* 0x000fe40003f45270 */
[----:B------:R-:W-:-:S13]  /*12b0*/  ISETP.GE.U32.AND P0, PT, R16, R15, PT ;  /* 0x0000000f1000720c */ /* 0x000fda0003f06070 */
[----:B------:R-:W-:-:S05]  /*12c0*/  @P0 VIADD R2, R2, 0x1 ;  /* 0x0000000102020836 */ /* 0x000fca0000000000 */
[----:B------:R-:W-:Y:S01]  /*12d0*/  MOV R9, R2 ;  /* 0x0000000200097202 */ /* 0x000fe20000000f00 */
[----:B------:R-:W-:-:S04]  /*12e0*/  IMAD.WIDE.U32 R2, R12, UR6, RZ ;  /* 0x000000060c027c25 */ /* 0x000fc8000f8e00ff */
[----:B------:R-:W-:Y:S01]  /*12f0*/  @!P1 IMAD.MOV R9, RZ, RZ, -R9 ;  /* 0x000000ffff099224 */ /* 0x000fe200078e0a09 */
[----:B------:R-:W-:Y:S02]  /*1300*/  @!P2 LOP3.LUT R9, RZ, R10, RZ, 0x33, !PT ;  /* 0x0000000aff09a212 */ /* 0x000fe400078e33ff */
[----:B------:R-:W-:Y:S02]  /*1310*/  IADD3 R17, P0, PT, R11, R2, RZ ;  /* 0x000000020b117210 */ /* 0x000fe40007f1e0ff */
[----:B------:R-:W-:Y:S01]  /*1320*/  IADD3 R3, PT, PT, R3, R13, RZ ;  /* 0x0000000d03037210 */ /* 0x000fe20007ffe0ff */
[C---:B0-----:R-:W-:Y:S01]  /*1330*/  IMAD R12, R9.reuse, UR4, R18 ;  /* 0x00000004090c7c24 */ /* 0x041fe2000f8e0212 */
[----:B------:R-:W-:-:S03]  /*1340*/  IADD3 R15, PT, PT, -R9, RZ, RZ ;  /* 0x000000ff090f7210 */ /* 0x000fc60007ffe1ff */
[----:B------:R-:W-:Y:S01]  /*1350*/  IMAD.X R14, R14, 0x1, R3, P0 ;  /* 0x000000010e0e7824 */ /* 0x000fe200000e0603 */
[--C-:B------:R-:W-:Y:S01]  /*1360*/  SHF.R.S32.HI R13, RZ, 0x1f, R12.reuse ;  /* 0x0000001fff0d7819 */ /* 0x100fe2000001140c */
[----:B------:R-:W-:Y:S02]  /*1370*/  IMAD R15, R10, R15, R7 ;  /* 0x0000000f0a0f7224 */ /* 0x000fe400078e0207 */
[----:B--2---:R-:W-:Y:S02]  /*1380*/  IMAD R14, R14, UR16, RZ ;  /* 0x000000100e0e7c24 */ /* 0x004fe4000f8e02ff */
[----:B------:R-:W-:-:S04]  /*1390*/  IMAD.WIDE.U32 R12, R17, UR16, R12 ;  /* 0x00000010110c7c25 */ /* 0x000fc8000f8e000c */
[----:B------:R-:W-:Y:S02]  /*13a0*/  IMAD R9, R17, UR17, R14 ;  /* 0x0000001111097c24 */ /* 0x000fe4000f8e020e */
[----:B------:R-:W-:Y:S01]  /*13b0*/  IMAD R14, R15, UR4, R4 ;  /* 0x000000040f0e7c24 */ /* 0x000fe2000f8e0204 */
[----:B------:R-:W0:Y:S01]  /*13c0*/  LDCU.64 UR4, c[0x0][0x358] ;  /* 0x00006b00ff0477ac */ /* 0x000e220008000a00 */
[----:B------:R-:W-:-:S03]  /*13d0*/  IMAD.IADD R9, R13, 0x1, R9 ;  /* 0x000000010d097824 */ /* 0x000fc600078e0209 */
[--C-:B------:R-:W-:Y:S01]  /*13e0*/  SHF.R.S32.HI R15, RZ, 0x1f, R14.reuse ;  /* 0x0000001fff0f7819 */ /* 0x100fe2000001140e */
[----:B------:R-:W-:Y:S02]  /*13f0*/  IMAD R9, R9, UR18, RZ ;  /* 0x0000001209097c24 */ /* 0x000fe4000f8e02ff */
[----:B------:R-:W-:-:S04]  /*1400*/  IMAD.WIDE.U32 R14, R12, UR18, R14 ;  /* 0x000000120c0e7c25 */ /* 0x000fc8000f8e000e */
[----:B------:R-:W-:Y:S01]  /*1410*/  IMAD R9, R12, UR19, R9 ;  /* 0x000000130c097c24 */ /* 0x000fe2000f8e0209 */
[----:B---3--:R-:W-:-:S04]  /*1420*/  LEA R16, P0, R14, UR8, 0x2 ;  /* 0x000000080e107c11 */ /* 0x008fc8000f8010ff */
[----:B------:R-:W-:-:S04]  /*1430*/  IADD3 R9, PT, PT, R15, R9, RZ ;  /* 0x000000090f097210 */ /* 0x000fc80007ffe0ff */
[----:B------:R-:W-:-:S05]  /*1440*/  LEA.HI.X R17, R14, UR9, R9, 0x2, P0 ;  /* 0x000000090e117c11 */ /* 0x000fca00080f1409 */
[----:B0-----:R-:W2:Y:S01]  /*1450*/  LDG.E R9, desc[UR4][R16.64] ;  /* 0x0000000410097981 */ /* 0x001ea2000c1e1900 */
[----:B------:R-:W-:Y:S02]  /*1460*/  IMAD R6, R6, UR12, RZ ;  /* 0x0000000c06067c24 */ /* 0x000fe4000f8e02ff */
[----:B------:R-:W-:-:S04]  /*1470*/  IMAD.WIDE.U32 R14, R5, UR12, RZ ;  /* 0x0000000c050e7c25 */ /* 0x000fc8000f8e00ff */
[----:B------:R-:W-:Y:S02]  /*1480*/  IMAD R13, R5, UR13, R6 ;  /* 0x0000000d050d7c24 */ /* 0x000fe4000f8e0206 */
[----:B------:R-:W-:Y:S02]  /*1490*/  IMAD R11, R11, UR12, R18 ;  /* 0x0000000c0b0b7c24 */ /* 0x000fe4000f8e0212 */
[----:B------:R-:W-:Y:S01]  /*14a0*/  IMAD.IADD R13, R15, 0x1, R13 ;  /* 0x000000010f0d7824 */ /* 0x000fe200078e020d */
[----:B------:R-:W-:Y:S01]  /*14b0*/  SHF.R.S32.HI R15, RZ, 0x1f, R0 ;  /* 0x0000001fff0f7819 */ /* 0x000fe20000011400 */
[----:B------:R-:W-:Y:S01]  /*14c0*/  IMAD R11, R11, R5, R4 ;  /* 0x000000050b0b7224 */ /* 0x000fe200078e0204 */
[----:B------:R-:W-:Y:S01]  /*14d0*/  SHF.R.S32.HI R5, RZ, 0x1f, R10 ;  /* 0x0000001fff057819 */ /* 0x000fe2000001140a */
[-C--:B------:R-:W-:Y:S02]  /*14e0*/  IMAD R6, R13, R0.reuse, RZ ;  /* 0x000000000d067224 */ /* 0x080fe400078e02ff */
[----:B------:R-:W-:-:S04]  /*14f0*/  IMAD.WIDE.U32 R12, R14, R0, RZ ;  /* 0x000000000e0c7225 */ /* 0x000fc800078e00ff */
[----:B------:R-:W-:Y:S02]  /*1500*/  IMAD R15, R15, R14, R6 ;  /* 0x0000000e0f0f7224 */ /* 0x000fe400078e0206 */
[----:B------:R-:W-:-:S03]  /*1510*/  IMAD R8, R8, R11, RZ ;  /* 0x0000000b08087224 */ /* 0x000fc600078e02ff */
[----:B------:R-:W-:Y:S02]  /*1520*/  IADD3 R13, PT, PT, R13, R15, RZ ;  /* 0x0000000f0d0d7210 */ /* 0x000fe40007ffe0ff */
[----:B------:R-:W-:-:S03]  /*1530*/  IADD3 R4, P0, PT, R7, R8, RZ ;  /* 0x0000000807047210 */ /* 0x000fc60007f1e0ff */
[-C--:B------:R-:W-:Y:S02]  /*1540*/  IMAD R13, R13, R10.reuse, RZ ;  /* 0x0000000a0d0d7224 */ /* 0x080fe400078e02ff */
[----:B------:R-:W-:-:S04]  /*1550*/  IMAD.WIDE.U32 R10, R12, R10, RZ ;  /* 0x0000000a0c0a7225 */ /* 0x000fc800078e00ff */
[----:B------:R-:W-:Y:S01]  /*1560*/  IMAD R13, R5, R12, R13 ;  /* 0x0000000c050d7224 */ /* 0x000fe200078e020d */
[----:B------:R-:W-:-:S03]  /*1570*/  SHF.R.S32.HI R5, RZ, 0x1f, R7 ;  /* 0x0000001fff057819 */ /* 0x000fc60000011407 */
[----:B------:R-:W-:Y:S01]  /*1580*/  IMAD.IADD R7, R11, 0x1, R13 ;  /* 0x000000010b077824 */ /* 0x000fe200078e020d */
[----:B------:R-:W-:-:S03]  /*1590*/  LEA.HI.X.SX32 R5, R8, R5, 0x1, P0 ;  /* 0x0000000508057211 */ /* 0x000fc600000f0eff */
[----:B------:R-:W-:Y:S02]  /*15a0*/  IMAD R7, R7, R2, RZ ;  /* 0x0000000207077224 */ /* 0x000fe400078e02ff */
[----:B------:R-:W-:-:S04]  /*15b0*/  IMAD.WIDE.U32 R4, R2, R10, R4 ;  /* 0x0000000a02047225 */ /* 0x000fc800078e0004 */
[----:B------:R-:W-:Y:S01]  /*15c0*/  IMAD R3, R3, R10, R7 ;  /* 0x0000000a03037224 */ /* 0x000fe200078e0207 */
[----:B------:R-:W-:-:S04]  /*15d0*/  LEA R2, P0, R4, UR10, 0x2 ;  /* 0x0000000a04027c11 */ /* 0x000fc8000f8010ff */
[----:B------:R-:W-:-:S04]  /*15e0*/  IADD3 R3, PT, PT, R5, R3, RZ ;  /* 0x0000000305037210 */ /* 0x000fc80007ffe0ff */
[----:B------:R-:W-:-:S05]  /*15f0*/  LEA.HI.X R3, R4, UR11, R3, 0x2, P0 ;  /* 0x0000000b04037c11 */ /* 0x000fca00080f1403 */
[----:B--2---:R-:W-:Y:S01]  /*1600*/  STG.E desc[UR4][R2.64], R9 ;  /* 0x0000000902007986 */ /* 0x004fe2000c101904 */
[----:B------:R-:W-:Y:S05]  /*1610*/  EXIT ;  /* 0x000000000000794d */ /* 0x000fea0003800000 */
        .weak           $__internal_1_$__cuda_sm20_div_u64
        .type           $__internal_1_$__cuda_sm20_div_u64,@function
        .size           $__internal_1_$__cuda_sm20_div_u64,(.L_x_28 - $__internal_1_$__cuda_sm20_div_u64)
$__internal_1_$__cuda_sm20_div_u64:
[----:B------:R-:W-:Y:S01]  /*1620*/  IMAD.MOV.U32 R20, RZ, RZ, R15 ;  /* 0x000000ffff147224 */ /* 0x000fe200078e000f */
[----:B------:R-:W-:-:S04]  /*1630*/  MOV R21, R13 ;  /* 0x0000000d00157202 */ /* 0x000fc80000000f00 */
        /* <DEDUP_REMOVED lines=44> */
[----:B------:R-:W-:Y:S01]  /*1900*/  IMAD R5, R6, R15, R5 ;  /* 0x0000000f06057224 */ /* 0x000fe200078e0205 */
[----:B------:R-:W-:-:S04]  /*1910*/  IADD3 R4, P2, PT, -R15, R22, RZ ;  /* 0x000000160f047210 */ /* 0x000fc80007f5e1ff */
[----:B------:R-:W-:Y:S02]  /*1920*/  IADD3.X R24, PT, PT, ~R5, R16, RZ, P1, !PT ;  /* 0x0000001005187210 */ /* 0x000fe40000ffe5ff */
[----:B------:R-:W-:Y:S02]  /*1930*/  IADD3 R7, P1, PT, R20, 0x1, RZ ;  /* 0x0000000114077810 */ /* 0x000fe40007f3e0ff */
[C---:B------:R-:W-:Y:S01]  /*1940*/  ISETP.GE.U32.AND.EX P0, PT, R24.reuse, R13, PT, P0 ;  /* 0x0000000d1800720c */ /* 0x040fe20003f06100 */
[----:B------:R-:W-:Y:S01]  /*1950*/  IMAD.X R16, R24, 0x1, ~R13, P2 ;  /* 0x0000000118107824 */ /* 0x000fe200010e0e0d */
[----:B------:R-:W-:Y:S02]  /*1960*/  IADD3.X R5, PT, PT, RZ, R6, RZ, P1, !PT ;  /* 0x00000006ff057210 */ /* 0x000fe40000ffe4ff */
[----:B------:R-:W-:Y:S02]  /*1970*/  SEL R4, R4, R22, P0 ;  /* 0x0000001604047207 */ /* 0x000fe40000000000 */
[----:B------:R-:W-:-:S02]  /*1980*/  SEL R7, R7, R20, P0 ;  /* 0x0000001407077207 */ /* 0x000fc40000000000 */
[----:B------:R-:W-:Y:S02]  /*1990*/  SEL R16, R16, R24, P0 ;  /* 0x0000001810107207 */ /* 0x000fe40000000000 */
[----:B------:R-:W-:Y:S02]  /*19a0*/  SEL R6, R5, R6, P0 ;  /* 0x0000000605067207 */ /* 0x000fe40000000000 */
[----:B------:R-:W-:Y:S02]  /*19b0*/  ISETP.GE.U32.AND P0, PT, R4, R15, PT ;  /* 0x0000000f0400720c */ /* 0x000fe40003f06070 */
[----:B------:R-:W-:Y:S02]  /*19c0*/  IADD3 R4, P2, PT, R7, 0x1, RZ ;  /* 0x0000000107047810 */ /* 0x000fe40007f5e0ff */
[----:B------:R-:W-:Y:S02]  /*19d0*/  ISETP.NE.U32.AND P1, PT, R15, RZ, PT ;  /* 0x000000ff0f00720c */ /* 0x000fe40003f25070 */
[----:B------:R-:W-:Y:S01]  /*19e0*/  ISETP.GE.U32.AND.EX P0, PT, R16, R13, PT, P0 ;  /* 0x0000000d1000720c */ /* 0x000fe20003f06100 */
[----:B------:R-:W-:Y:S01]  /*19f0*/  IMAD.X R5, RZ, RZ, R6, P2 ;  /* 0x000000ffff057224 */ /* 0x000fe200010e0606 */
[----:B------:R-:W-:Y:S01]  /*1a00*/  ISETP.NE.AND.EX P1, PT, R13, RZ, PT, P1 ;  /* 0x000000ff0d00720c */ /* 0x000fe20003f25310 */
[----:B------:R-:W-:Y:S01]  /*1a10*/  HFMA2 R13, -RZ, RZ, 0, 0 ;  /* 0x00000000ff0d7431 */ /* 0x000fe200000001ff */
[----:B------:R-:W-:-:S02]  /*1a20*/  SEL R4, R4, R7, P0 ;  /* 0x0000000704047207 */ /* 0x000fc40000000000 */
[----:B------:R-:W-:Y:S02]  /*1a30*/  SEL R5, R5, R6, P0 ;  /* 0x0000000605057207 */ /* 0x000fe40000000000 */
[----:B------:R-:W-:Y:S02]  /*1a40*/  SEL R4, R4, 0xffffffff, P1 ;  /* 0xffffffff04047807 */ /* 0x000fe40000800000 */
[----:B------:R-:W-:Y:S01]  /*1a50*/  SEL R5, R5, 0xffffffff, P1 ;  /* 0xffffffff05057807 */ /* 0x000fe20000800000 */
[----:B------:R-:W-:Y:S06]  /*1a60*/  RET.REL.NODEC R12 `(_Z13im2col_kernelPfS_mmmmmmm) ;  /* 0xffffffe40c647950 */ /* 0x000fec0003c3ffff */
.L_x_26:
        /* <DEDUP_REMOVED lines=9> */
.L_x_28:


//--------------------- .nv.shared.reserved.0     --------------------------
	.section	.nv.shared.reserved.0,"aw",@nobits
	.weak		__nv_reservedSMEM_offset_0_alias
	.size		__nv_reservedSMEM_offset_0_alias, 0, 64
	.other		__nv_reservedSMEM_offset_0_alias,@"STO_CUDA_RESERVED_SHARED STV_DEFAULT"
__nv_reservedSMEM_offset_0_alias:
	.zero		0
	.zero		64


//--------------------- .nv.constant0._Z13col2im_kernelPfS_mmmmmmmmm --------------------------
	.section	.nv.constant0._Z13col2im_kernelPfS_mmmmmmmmm,"a",@progbits
	.sectionflags	@""
	.align	4
.nv.constant0._Z13col2im_kernelPfS_mmmmmmmmm:
	.zero		984


//--------------------- .nv.constant0._Z13im2col_kernelPfS_mmmmmmm --------------------------
	.section	.nv.constant0._Z13im2col_kernelPfS_mmmmmmm,"a",@progbits
	.sectionflags	@""
	.align	4
.nv.constant0._Z13im2col_kernelPfS_mmmmmmm:
	.zero		968


//--------------------- SYMBOLS --------------------------

	.type		.nv.reservedSmem.offset0,@object
	.size		.nv.reservedSmem.offset0,0x4
